//
// Generated by NVIDIA NVVM Compiler
//
// Compiler Build ID: CL-36424714
// Cuda compilation tools, release 13.0, V13.0.88
// Based on NVVM 20.0.0
//

.version 9.0
.target sm_100
.address_size 64

	// .globl	_Z10max_reduceiiiiPi
.const .align 4 .b8 data_GPU[40008];
.extern .shared .align 16 .b8 sdata[];

.visible .entry _Z10max_reduceiiiiPi(
	.param .u32 _Z10max_reduceiiiiPi_param_0,
	.param .u32 _Z10max_reduceiiiiPi_param_1,
	.param .u32 _Z10max_reduceiiiiPi_param_2,
	.param .u32 _Z10max_reduceiiiiPi_param_3,
	.param .u64 .ptr .align 1 _Z10max_reduceiiiiPi_param_4
)
{
	.reg .pred 	%p<26>;
	.reg .b32 	%r<320>;
	.reg .b64 	%rd<90>;

	ld.param.u32 	%r72, [_Z10max_reduceiiiiPi_param_0];
	ld.param.u32 	%r73, [_Z10max_reduceiiiiPi_param_1];
	ld.param.u32 	%r74, [_Z10max_reduceiiiiPi_param_2];
	ld.param.u32 	%r75, [_Z10max_reduceiiiiPi_param_3];
	ld.param.u64 	%rd5, [_Z10max_reduceiiiiPi_param_4];
	cvta.to.global.u64 	%rd1, %rd5;
	mov.u32 	%r1, %ctaid.x;
	mov.u32 	%r2, %tid.x;
	setp.lt.s32 	%p1, %r72, 1;
	mov.b32 	%r318, 0;
	@%p1 bra 	$L__BB0_37;
	add.s32 	%r3, %r1, -1;
	add.s32 	%r79, %r3, %r74;
	mul.wide.u32 	%rd6, %r1, 4;
	mov.u64 	%rd7, data_GPU;
	add.s64 	%rd2, %rd7, %rd6;
	mul.wide.s32 	%rd8, %r79, 4;
	add.s64 	%rd3, %rd7, %rd8;
	and.b32  	%r4, %r72, 3;
	setp.lt.u32 	%p2, %r72, 4;
	mov.b32 	%r314, 0;
	mov.u32 	%r318, %r314;
	@%p2 bra 	$L__BB0_20;
	and.b32  	%r314, %r72, 2147483644;
	mov.b32 	%r296, 0;
	mov.u32 	%r318, %r296;
$L__BB0_3:
	.pragma "nounroll";
	shl.b32 	%r82, %r296, 11;
	or.b32  	%r8, %r82, %r2;
	setp.ge.s32 	%p3, %r8, %r73;
	mov.b32 	%r298, 0;
	@%p3 bra 	$L__BB0_5;
	add.s32 	%r83, %r8, 2;
	not.b32 	%r84, %r8;
	add.s32 	%r85, %r74, %r84;
	add.s32 	%r86, %r3, %r83;
	mad.lo.s32 	%r87, %r83, %r75, %r1;
	mul.wide.s32 	%rd9, %r87, 4;
	add.s64 	%rd10, %rd1, %rd9;
	ld.global.u32 	%r88, [%rd10];
	mad.lo.s32 	%r89, %r85, %r75, %r86;
	mul.wide.s32 	%rd11, %r89, 4;
	add.s64 	%rd12, %rd1, %rd11;
	ld.global.u32 	%r90, [%rd12];
	add.s32 	%r91, %r90, %r88;
	ld.const.u32 	%r92, [%rd2];
	mul.wide.s32 	%rd13, %r86, 4;
	add.s64 	%rd15, %rd7, %rd13;
	ld.const.u32 	%r93, [%rd15];
	mul.lo.s32 	%r94, %r93, %r92;
	ld.const.u32 	%r95, [%rd3];
	mad.lo.s32 	%r298, %r94, %r95, %r91;
$L__BB0_5:
	max.s32 	%r11, %r318, %r298;
	add.s32 	%r97, %r8, 1024;
	setp.ge.s32 	%p4, %r97, %r73;
	add.s32 	%r12, %r8, 1026;
	add.s32 	%r13, %r3, %r12;
	mul.wide.s32 	%rd16, %r13, 4;
	add.s64 	%rd4, %rd7, %rd16;
	mov.b32 	%r299, 0;
	@%p4 bra 	$L__BB0_7;
	sub.s32 	%r98, %r74, %r8;
	add.s32 	%r99, %r98, -1025;
	mad.lo.s32 	%r100, %r12, %r75, %r1;
	mul.wide.s32 	%rd18, %r100, 4;
	add.s64 	%rd19, %rd1, %rd18;
	ld.global.u32 	%r101, [%rd19];
	mad.lo.s32 	%r102, %r99, %r75, %r13;
	mul.wide.s32 	%rd20, %r102, 4;
	add.s64 	%rd21, %rd1, %rd20;
	ld.global.u32 	%r103, [%rd21];
	add.s32 	%r104, %r103, %r101;
	ld.const.u32 	%r105, [%rd2];
	ld.const.u32 	%r106, [%rd4];
	mul.lo.s32 	%r107, %r106, %r105;
	ld.const.u32 	%r108, [%rd3];
	mad.lo.s32 	%r299, %r107, %r108, %r104;
$L__BB0_7:
	max.s32 	%r16, %r11, %r299;
	add.s32 	%r17, %r8, 2048;
	setp.ge.s32 	%p5, %r17, %r73;
	mov.b32 	%r300, 0;
	@%p5 bra 	$L__BB0_9;
	add.s32 	%r110, %r8, 2050;
	sub.s32 	%r111, %r74, %r8;
	add.s32 	%r112, %r111, -2049;
	add.s32 	%r113, %r3, %r110;
	mad.lo.s32 	%r114, %r110, %r75, %r1;
	mul.wide.s32 	%rd22, %r114, 4;
	add.s64 	%rd23, %rd1, %rd22;
	ld.global.u32 	%r115, [%rd23];
	mad.lo.s32 	%r116, %r112, %r75, %r113;
	mul.wide.s32 	%rd24, %r116, 4;
	add.s64 	%rd25, %rd1, %rd24;
	ld.global.u32 	%r117, [%rd25];
	add.s32 	%r118, %r117, %r115;
	ld.const.u32 	%r119, [%rd2];
	ld.const.u32 	%r120, [%rd4+4096];
	mul.lo.s32 	%r121, %r120, %r119;
	ld.const.u32 	%r122, [%rd3];
	mad.lo.s32 	%r300, %r121, %r122, %r118;
$L__BB0_9:
	max.s32 	%r20, %r16, %r300;
	add.s32 	%r124, %r8, 3072;
	setp.ge.s32 	%p6, %r124, %r73;
	mov.b32 	%r301, 0;
	@%p6 bra 	$L__BB0_11;
	add.s32 	%r125, %r8, 3074;
	sub.s32 	%r126, %r74, %r17;
	add.s32 	%r127, %r126, -1025;
	add.s32 	%r128, %r3, %r125;
	mad.lo.s32 	%r129, %r125, %r75, %r1;
	mul.wide.s32 	%rd26, %r129, 4;
	add.s64 	%rd27, %rd1, %rd26;
	ld.global.u32 	%r130, [%rd27];
	mad.lo.s32 	%r131, %r127, %r75, %r128;
	mul.wide.s32 	%rd28, %r131, 4;
	add.s64 	%rd29, %rd1, %rd28;
	ld.global.u32 	%r132, [%rd29];
	add.s32 	%r133, %r132, %r130;
	ld.const.u32 	%r134, [%rd2];
	ld.const.u32 	%r135, [%rd4+8192];
	mul.lo.s32 	%r136, %r135, %r134;
	ld.const.u32 	%r137, [%rd3];
	mad.lo.s32 	%r301, %r136, %r137, %r133;
$L__BB0_11:
	max.s32 	%r23, %r20, %r301;
	add.s32 	%r24, %r8, 4096;
	setp.ge.s32 	%p7, %r24, %r73;
	mov.b32 	%r302, 0;
	@%p7 bra 	$L__BB0_13;
	add.s32 	%r139, %r8, 4098;
	sub.s32 	%r140, %r74, %r8;
	add.s32 	%r141, %r140, -4097;
	add.s32 	%r142, %r3, %r139;
	mad.lo.s32 	%r143, %r139, %r75, %r1;
	mul.wide.s32 	%rd30, %r143, 4;
	add.s64 	%rd31, %rd1, %rd30;
	ld.global.u32 	%r144, [%rd31];
	mad.lo.s32 	%r145, %r141, %r75, %r142;
	mul.wide.s32 	%rd32, %r145, 4;
	add.s64 	%rd33, %rd1, %rd32;
	ld.global.u32 	%r146, [%rd33];
	add.s32 	%r147, %r146, %r144;
	ld.const.u32 	%r148, [%rd2];
	ld.const.u32 	%r149, [%rd4+12288];
	mul.lo.s32 	%r150, %r149, %r148;
	ld.const.u32 	%r151, [%rd3];
	mad.lo.s32 	%r302, %r150, %r151, %r147;
$L__BB0_13:
	max.s32 	%r27, %r23, %r302;
	add.s32 	%r153, %r8, 5120;
	setp.ge.s32 	%p8, %r153, %r73;
	mov.b32 	%r303, 0;
	@%p8 bra 	$L__BB0_15;
	add.s32 	%r154, %r8, 5122;
	sub.s32 	%r155, %r74, %r24;
	add.s32 	%r156, %r155, -1025;
	add.s32 	%r157, %r3, %r154;
	mad.lo.s32 	%r158, %r154, %r75, %r1;
	mul.wide.s32 	%rd34, %r158, 4;
	add.s64 	%rd35, %rd1, %rd34;
	ld.global.u32 	%r159, [%rd35];
	mad.lo.s32 	%r160, %r156, %r75, %r157;
	mul.wide.s32 	%rd36, %r160, 4;
	add.s64 	%rd37, %rd1, %rd36;
	ld.global.u32 	%r161, [%rd37];
	add.s32 	%r162, %r161, %r159;
	ld.const.u32 	%r163, [%rd2];
	ld.const.u32 	%r164, [%rd4+16384];
	mul.lo.s32 	%r165, %r164, %r163;
	ld.const.u32 	%r166, [%rd3];
	mad.lo.s32 	%r303, %r165, %r166, %r162;
$L__BB0_15:
	max.s32 	%r30, %r27, %r303;
	add.s32 	%r31, %r8, 6144;
	setp.ge.s32 	%p9, %r31, %r73;
	mov.b32 	%r304, 0;
	@%p9 bra 	$L__BB0_17;
	add.s32 	%r168, %r8, 6146;
	sub.s32 	%r169, %r74, %r8;
	add.s32 	%r170, %r169, -6145;
	add.s32 	%r171, %r3, %r168;
	mad.lo.s32 	%r172, %r168, %r75, %r1;
	mul.wide.s32 	%rd38, %r172, 4;
	add.s64 	%rd39, %rd1, %rd38;
	ld.global.u32 	%r173, [%rd39];
	mad.lo.s32 	%r174, %r170, %r75, %r171;
	mul.wide.s32 	%rd40, %r174, 4;
	add.s64 	%rd41, %rd1, %rd40;
	ld.global.u32 	%r175, [%rd41];
	add.s32 	%r176, %r175, %r173;
	ld.const.u32 	%r177, [%rd2];
	ld.const.u32 	%r178, [%rd4+20480];
	mul.lo.s32 	%r179, %r178, %r177;
	ld.const.u32 	%r180, [%rd3];
	mad.lo.s32 	%r304, %r179, %r180, %r176;
$L__BB0_17:
	max.s32 	%r34, %r30, %r304;
	add.s32 	%r182, %r8, 7168;
	setp.ge.s32 	%p10, %r182, %r73;
	mov.b32 	%r305, 0;
	@%p10 bra 	$L__BB0_19;
	add.s32 	%r183, %r8, 7170;
	sub.s32 	%r184, %r74, %r31;
	add.s32 	%r185, %r184, -1025;
	add.s32 	%r186, %r3, %r183;
	mad.lo.s32 	%r187, %r183, %r75, %r1;
	mul.wide.s32 	%rd42, %r187, 4;
	add.s64 	%rd43, %rd1, %rd42;
	ld.global.u32 	%r188, [%rd43];
	mad.lo.s32 	%r189, %r185, %r75, %r186;
	mul.wide.s32 	%rd44, %r189, 4;
	add.s64 	%rd45, %rd1, %rd44;
	ld.global.u32 	%r190, [%rd45];
	add.s32 	%r191, %r190, %r188;
	ld.const.u32 	%r192, [%rd2];
	ld.const.u32 	%r193, [%rd4+24576];
	mul.lo.s32 	%r194, %r193, %r192;
	ld.const.u32 	%r195, [%rd3];
	mad.lo.s32 	%r305, %r194, %r195, %r191;
$L__BB0_19:
	max.s32 	%r318, %r34, %r305;
	add.s32 	%r296, %r296, 4;
	setp.ne.s32 	%p11, %r296, %r314;
	@%p11 bra 	$L__BB0_3;
$L__BB0_20:
	setp.eq.s32 	%p12, %r4, 0;
	@%p12 bra 	$L__BB0_37;
	setp.eq.s32 	%p13, %r4, 1;
	@%p13 bra 	$L__BB0_31;
	shl.b32 	%r198, %r314, 11;
	or.b32  	%r42, %r198, %r2;
	setp.ge.s32 	%p14, %r42, %r73;
	mov.b32 	%r309, 0;
	@%p14 bra 	$L__BB0_24;
	add.s32 	%r199, %r42, 2;
	not.b32 	%r200, %r42;
	add.s32 	%r201, %r74, %r200;
	add.s32 	%r202, %r3, %r199;
	mad.lo.s32 	%r203, %r199, %r75, %r1;
	mul.wide.s32 	%rd46, %r203, 4;
	add.s64 	%rd47, %rd1, %rd46;
	ld.global.u32 	%r204, [%rd47];
	mad.lo.s32 	%r205, %r201, %r75, %r202;
	mul.wide.s32 	%rd48, %r205, 4;
	add.s64 	%rd49, %rd1, %rd48;
	ld.global.u32 	%r206, [%rd49];
	add.s32 	%r207, %r206, %r204;
	ld.const.u32 	%r208, [%rd2];
	mul.wide.s32 	%rd50, %r202, 4;
	add.s64 	%rd52, %rd7, %rd50;
	ld.const.u32 	%r209, [%rd52];
	mul.lo.s32 	%r210, %r209, %r208;
	ld.const.u32 	%r211, [%rd3];
	mad.lo.s32 	%r309, %r210, %r211, %r207;
$L__BB0_24:
	max.s32 	%r45, %r318, %r309;
	add.s32 	%r213, %r42, 1024;
	setp.ge.s32 	%p15, %r213, %r73;
	mov.b32 	%r310, 0;
	@%p15 bra 	$L__BB0_26;
	add.s32 	%r214, %r42, 1026;
	sub.s32 	%r215, %r74, %r42;
	add.s32 	%r216, %r215, -1025;
	add.s32 	%r217, %r3, %r214;
	mad.lo.s32 	%r218, %r214, %r75, %r1;
	mul.wide.s32 	%rd53, %r218, 4;
	add.s64 	%rd54, %rd1, %rd53;
	ld.global.u32 	%r219, [%rd54];
	mad.lo.s32 	%r220, %r216, %r75, %r217;
	mul.wide.s32 	%rd55, %r220, 4;
	add.s64 	%rd56, %rd1, %rd55;
	ld.global.u32 	%r221, [%rd56];
	add.s32 	%r222, %r221, %r219;
	ld.const.u32 	%r223, [%rd2];
	mul.wide.s32 	%rd57, %r217, 4;
	add.s64 	%rd59, %rd7, %rd57;
	ld.const.u32 	%r224, [%rd59];
	mul.lo.s32 	%r225, %r224, %r223;
	ld.const.u32 	%r226, [%rd3];
	mad.lo.s32 	%r310, %r225, %r226, %r222;
$L__BB0_26:
	max.s32 	%r48, %r45, %r310;
	add.s32 	%r49, %r42, 2048;
	setp.ge.s32 	%p16, %r49, %r73;
	mov.b32 	%r311, 0;
	@%p16 bra 	$L__BB0_28;
	add.s32 	%r228, %r42, 2050;
	sub.s32 	%r229, %r74, %r42;
	add.s32 	%r230, %r229, -2049;
	add.s32 	%r231, %r3, %r228;
	mad.lo.s32 	%r232, %r228, %r75, %r1;
	mul.wide.s32 	%rd60, %r232, 4;
	add.s64 	%rd61, %rd1, %rd60;
	ld.global.u32 	%r233, [%rd61];
	mad.lo.s32 	%r234, %r230, %r75, %r231;
	mul.wide.s32 	%rd62, %r234, 4;
	add.s64 	%rd63, %rd1, %rd62;
	ld.global.u32 	%r235, [%rd63];
	add.s32 	%r236, %r235, %r233;
	ld.const.u32 	%r237, [%rd2];
	mul.wide.s32 	%rd64, %r231, 4;
	add.s64 	%rd66, %rd7, %rd64;
	ld.const.u32 	%r238, [%rd66];
	mul.lo.s32 	%r239, %r238, %r237;
	ld.const.u32 	%r240, [%rd3];
	mad.lo.s32 	%r311, %r239, %r240, %r236;
$L__BB0_28:
	max.s32 	%r52, %r48, %r311;
	add.s32 	%r242, %r42, 3072;
	setp.ge.s32 	%p17, %r242, %r73;
	mov.b32 	%r312, 0;
	@%p17 bra 	$L__BB0_30;
	add.s32 	%r243, %r42, 3074;
	sub.s32 	%r244, %r74, %r49;
	add.s32 	%r245, %r244, -1025;
	add.s32 	%r246, %r3, %r243;
	mad.lo.s32 	%r247, %r243, %r75, %r1;
	mul.wide.s32 	%rd67, %r247, 4;
	add.s64 	%rd68, %rd1, %rd67;
	ld.global.u32 	%r248, [%rd68];
	mad.lo.s32 	%r249, %r245, %r75, %r246;
	mul.wide.s32 	%rd69, %r249, 4;
	add.s64 	%rd70, %rd1, %rd69;
	ld.global.u32 	%r250, [%rd70];
	add.s32 	%r251, %r250, %r248;
	ld.const.u32 	%r252, [%rd2];
	mul.wide.s32 	%rd71, %r246, 4;
	add.s64 	%rd73, %rd7, %rd71;
	ld.const.u32 	%r253, [%rd73];
	mul.lo.s32 	%r254, %r253, %r252;
	ld.const.u32 	%r255, [%rd3];
	mad.lo.s32 	%r312, %r254, %r255, %r251;
$L__BB0_30:
	max.s32 	%r318, %r52, %r312;
	add.s32 	%r314, %r314, 2;
$L__BB0_31:
	and.b32  	%r256, %r72, 1;
	setp.eq.b32 	%p18, %r256, 1;
	not.pred 	%p19, %p18;
	@%p19 bra 	$L__BB0_37;
	shl.b32 	%r258, %r314, 11;
	or.b32  	%r60, %r258, %r2;
	setp.ge.s32 	%p20, %r60, %r73;
	mov.b32 	%r316, 0;
	@%p20 bra 	$L__BB0_34;
	add.s32 	%r259, %r60, 2;
	not.b32 	%r260, %r60;
	add.s32 	%r261, %r74, %r260;
	add.s32 	%r262, %r3, %r259;
	mad.lo.s32 	%r263, %r259, %r75, %r1;
	mul.wide.s32 	%rd74, %r263, 4;
	add.s64 	%rd75, %rd1, %rd74;
	ld.global.u32 	%r264, [%rd75];
	mad.lo.s32 	%r265, %r261, %r75, %r262;
	mul.wide.s32 	%rd76, %r265, 4;
	add.s64 	%rd77, %rd1, %rd76;
	ld.global.u32 	%r266, [%rd77];
	add.s32 	%r267, %r266, %r264;
	ld.const.u32 	%r268, [%rd2];
	mul.wide.s32 	%rd78, %r262, 4;
	add.s64 	%rd80, %rd7, %rd78;
	ld.const.u32 	%r269, [%rd80];
	mul.lo.s32 	%r270, %r269, %r268;
	ld.const.u32 	%r271, [%rd3];
	mad.lo.s32 	%r316, %r270, %r271, %r267;
$L__BB0_34:
	max.s32 	%r63, %r318, %r316;
	add.s32 	%r273, %r60, 1024;
	setp.ge.s32 	%p21, %r273, %r73;
	mov.b32 	%r317, 0;
	@%p21 bra 	$L__BB0_36;
	add.s32 	%r274, %r60, 1026;
	sub.s32 	%r275, %r74, %r60;
	add.s32 	%r276, %r275, -1025;
	add.s32 	%r277, %r3, %r274;
	mad.lo.s32 	%r278, %r274, %r75, %r1;
	mul.wide.s32 	%rd81, %r278, 4;
	add.s64 	%rd82, %rd1, %rd81;
	ld.global.u32 	%r279, [%rd82];
	mad.lo.s32 	%r280, %r276, %r75, %r277;
	mul.wide.s32 	%rd83, %r280, 4;
	add.s64 	%rd84, %rd1, %rd83;
	ld.global.u32 	%r281, [%rd84];
	add.s32 	%r282, %r281, %r279;
	ld.const.u32 	%r283, [%rd2];
	mul.wide.s32 	%rd85, %r277, 4;
	add.s64 	%rd87, %rd7, %rd85;
	ld.const.u32 	%r284, [%rd87];
	mul.lo.s32 	%r285, %r284, %r283;
	ld.const.u32 	%r286, [%rd3];
	mad.lo.s32 	%r317, %r285, %r286, %r282;
$L__BB0_36:
	max.s32 	%r318, %r63, %r317;
$L__BB0_37:
	shl.b32 	%r287, %r2, 2;
	mov.u32 	%r288, sdata;
	add.s32 	%r68, %r288, %r287;
	st.shared.u32 	[%r68], %r318;
	bar.sync 	0;
	mov.u32 	%r319, %ntid.x;
	setp.lt.u32 	%p22, %r319, 2;
	@%p22 bra 	$L__BB0_41;
$L__BB0_38:
	shr.u32 	%r71, %r319, 1;
	setp.ge.u32 	%p23, %r2, %r71;
	@%p23 bra 	$L__BB0_40;
	ld.shared.u32 	%r289, [%r68];
	shl.b32 	%r290, %r71, 2;
	add.s32 	%r291, %r68, %r290;
	ld.shared.u32 	%r292, [%r291];
	max.s32 	%r293, %r289, %r292;
	st.shared.u32 	[%r68], %r293;
$L__BB0_40:
	bar.sync 	0;
	setp.gt.u32 	%p24, %r319, 3;
	mov.u32 	%r319, %r71;
	@%p24 bra 	$L__BB0_38;
$L__BB0_41:
	setp.ne.s32 	%p25, %r2, 0;
	@%p25 bra 	$L__BB0_43;
	ld.shared.u32 	%r294, [sdata];
	mad.lo.s32 	%r295, %r75, %r74, %r1;
	mul.wide.s32 	%rd88, %r295, 4;
	add.s64 	%rd89, %rd1, %rd88;
	st.global.u32 	[%rd89], %r294;
$L__BB0_43:
	ret;

}


// ===== COMPILED SASS (sm_100) =====

	.target	sm_100

	.elftype	@"ET_EXEC"


//--------------------- .note.nv.tkinfo           --------------------------
	.section	.note.nv.tkinfo,"",@"SHT_NOTE"
	.sectionflags	@"SHF_NOTE_NV_TKINFO"
	.tkinfo
        /*0018*/ 	.word	0x00000002
        /*0030*/ 	.string	""
        /*0030*/ 	.string	"ptxas"
        /*0030*/ 	.string	"Cuda compilation tools, release 13.0, V13.0.88"
        /*0030*/ 	.string	"Build cuda_13.0.r13.0/compiler.36424714_0"
        /*0030*/ 	.string	"-arch sm_100 -m 64 "



//--------------------- .note.nv.cuinfo           --------------------------
	.section	.note.nv.cuinfo,"",@"SHT_NOTE"
	.sectionflags	@"SHF_NOTE_NV_CUINFO"
        /*0018*/ 	.short	0x0002
        /*001a*/ 	.short	0x0064
        /*001c*/ 	.short	0x0082
	.zero		2


//--------------------- .nv.info                  --------------------------
	.section	.nv.info,"",@"SHT_CUDA_INFO"
	.align	4


	//----- nvinfo : EIATTR_REGCOUNT
	.align		4
        /*0000*/ 	.byte	0x04, 0x2f
        /*0002*/ 	.short	(.L_2 - .L_1)
	.align		4
.L_1:
        /*0004*/ 	.word	index@(_Z10max_reduceiiiiPi)
        /*0008*/ 	.word	0x00000020


	//----- nvinfo : EIATTR_FRAME_SIZE
	.align		4
.L_2:
        /*000c*/ 	.byte	0x04, 0x11
        /*000e*/ 	.short	(.L_4 - .L_3)
	.align		4
.L_3:
        /*0010*/ 	.word	index@(_Z10max_reduceiiiiPi)
        /*0014*/ 	.word	0x00000000


	//----- nvinfo : EIATTR_MIN_STACK_SIZE
	.align		4
.L_4:
        /*0018*/ 	.byte	0x04, 0x12
        /*001a*/ 	.short	(.L_6 - .L_5)
	.align		4
.L_5:
        /*001c*/ 	.word	index@(_Z10max_reduceiiiiPi)
        /*0020*/ 	.word	0x00000000
.L_6:


//--------------------- .nv.compat                --------------------------
	.section	.nv.compat,"",@"SHT_CUDA_COMPAT_INFO"
	.align	4
        /*0000*/ 	.byte	0x02, 0x09, 0x00, 0x00, 0x02, 0x02, 0x01, 0x00, 0x02, 0x05, 0x05, 0x00, 0x03, 0x07, 0x01, 0x01
        /*0010*/ 	.byte	0x02, 0x03, 0x00, 0x00, 0x02, 0x06, 0x01, 0x00, 0x04, 0x0b, 0x08, 0x00, 0x09, 0x00, 0x00, 0x00
        /*0020*/ 	.byte	0x00, 0x00, 0x00, 0x00


//--------------------- .nv.info._Z10max_reduceiiiiPi --------------------------
	.section	.nv.info._Z10max_reduceiiiiPi,"",@"SHT_CUDA_INFO"
	.sectionflags	@""
	.align	4


	//----- nvinfo : EIATTR_CUDA_API_VERSION
	.align		4
        /*0000*/ 	.byte	0x04, 0x37
        /*0002*/ 	.short	(.L_8 - .L_7)
.L_7:
        /*0004*/ 	.word	0x00000082


	//----- nvinfo : EIATTR_KPARAM_INFO
	.align		4
.L_8:
        /*0008*/ 	.byte	0x04, 0x17
        /*000a*/ 	.short	(.L_10 - .L_9)
.L_9:
        /*000c*/ 	.word	0x00000000
        /*0010*/ 	.short	0x0004
        /*0012*/ 	.short	0x0010
        /*0014*/ 	.byte	0x00, 0xf5, 0x21, 0x00


	//----- nvinfo : EIATTR_KPARAM_INFO
	.align		4
.L_10:
        /*0018*/ 	.byte	0x04, 0x17
        /*001a*/ 	.short	(.L_12 - .L_11)
.L_11:
        /*001c*/ 	.word	0x00000000
        /*0020*/ 	.short	0x0003
        /*0022*/ 	.short	0x000c
        /*0024*/ 	.byte	0x00, 0xf0, 0x11, 0x00


	//----- nvinfo : EIATTR_KPARAM_INFO
	.align		4
.L_12:
        /*0028*/ 	.byte	0x04, 0x17
        /*002a*/ 	.short	(.L_14 - .L_13)
.L_13:
        /*002c*/ 	.word	0x00000000
        /*0030*/ 	.short	0x0002
        /*0032*/ 	.short	0x0008
        /*0034*/ 	.byte	0x00, 0xf0, 0x11, 0x00


	//----- nvinfo : EIATTR_KPARAM_INFO
	.align		4
.L_14:
        /*0038*/ 	.byte	0x04, 0x17
        /*003a*/ 	.short	(.L_16 - .L_15)
.L_15:
        /*003c*/ 	.word	0x00000000
        /*0040*/ 	.short	0x0001
        /*0042*/ 	.short	0x0004
        /*0044*/ 	.byte	0x00, 0xf0, 0x11, 0x00


	//----- nvinfo : EIATTR_KPARAM_INFO
	.align		4
.L_16:
        /*0048*/ 	.byte	0x04, 0x17
        /*004a*/ 	.short	(.L_18 - .L_17)
.L_17:
        /*004c*/ 	.word	0x00000000
        /*0050*/ 	.short	0x0000
        /*0052*/ 	.short	0x0000
        /*0054*/ 	.byte	0x00, 0xf0, 0x11, 0x00


	//----- nvinfo : EIATTR_SPARSE_MMA_MASK
	.align		4
.L_18:
        /*0058*/ 	.byte	0x03, 0x50
        /*005a*/ 	.short	0x0000


	//----- nvinfo : EIATTR_MAXREG_COUNT
	.align		4
        /*005c*/ 	.byte	0x03, 0x1b
        /*005e*/ 	.short	0x00ff


	//----- nvinfo : EIATTR_NUM_BARRIERS
	.align		4
        /*0060*/ 	.byte	0x02, 0x4c
        /*0062*/ 	.byte	0x01
	.zero		1


	//----- nvinfo : EIATTR_MERCURY_ISA_VERSION
	.align		4
        /*0064*/ 	.byte	0x03, 0x5f
        /*0066*/ 	.short	0x0101


	//----- nvinfo : EIATTR_VRC_CTA_INIT_COUNT
	.align		4
        /*0068*/ 	.byte	0x02, 0x4a
	.zero		1
	.zero		1


	//----- nvinfo : EIATTR_EXIT_INSTR_OFFSETS
	.align		4
        /*006c*/ 	.byte	0x04, 0x1c
        /*006e*/ 	.short	(.L_20 - .L_19)


	//   ....[0]....
.L_19:
        /*0070*/ 	.word	0x000016d0


	//   ....[1]....
        /*0074*/ 	.word	0x00001770


	//----- nvinfo : EIATTR_CBANK_PARAM_SIZE
	.align		4
.L_20:
        /*0078*/ 	.byte	0x03, 0x19
        /*007a*/ 	.short	0x0018


	//----- nvinfo : EIATTR_PARAM_CBANK
	.align		4
        /*007c*/ 	.byte	0x04, 0x0a
        /*007e*/ 	.short	(.L_22 - .L_21)
	.align		4
.L_21:
        /*0080*/ 	.word	index@(.nv.constant0._Z10max_reduceiiiiPi)
        /*0084*/ 	.short	0x0380
        /*0086*/ 	.short	0x0018


	//----- nvinfo : EIATTR_SW_WAR
	.align		4
.L_22:
        /*0088*/ 	.byte	0x04, 0x36
        /*008a*/ 	.short	(.L_24 - .L_23)
.L_23:
        /*008c*/ 	.word	0x00000008
.L_24:


//--------------------- .nv.callgraph             --------------------------
	.section	.nv.callgraph,"",@"SHT_CUDA_CALLGRAPH"
	.align	4
	.sectionentsize	8
	.align		4
        /*0000*/ 	.word	0x00000000
	.align		4
        /*0004*/ 	.word	0xffffffff
	.align		4
        /*0008*/ 	.word	0x00000000
	.align		4
        /*000c*/ 	.word	0xfffffffe
	.align		4
        /*0010*/ 	.word	0x00000000
	.align		4
        /*0014*/ 	.word	0xfffffffd
	.align		4
        /*0018*/ 	.word	0x00000000
	.align		4
        /*001c*/ 	.word	0xfffffffc


//--------------------- .nv.constant3             --------------------------
	.section	.nv.constant3,"a",@progbits
	.align	4
.nv.constant3:
	.type		data_GPU,@object
	.size		data_GPU,(.L_0 - data_GPU)
data_GPU:
	.zero		40008
.L_0:


//--------------------- .text._Z10max_reduceiiiiPi --------------------------
	.section	.text._Z10max_reduceiiiiPi,"ax",@progbits
	.align	128
        .global         _Z10max_reduceiiiiPi
        .type           _Z10max_reduceiiiiPi,@function
        .size           _Z10max_reduceiiiiPi,(.L_x_7 - _Z10max_reduceiiiiPi)
        .other          _Z10max_reduceiiiiPi,@"STO_CUDA_ENTRY STV_DEFAULT"
_Z10max_reduceiiiiPi:
.text._Z10max_reduceiiiiPi:
[----:B------:R-:W-:Y:S01]  /*0000*/  LDC R1, c[0x0][0x37c] ;  /* 0x0000df00ff017b82 */ /* 0x000fe20000000800 */
[----:B------:R-:W0:Y:S01]  /*0010*/  LDCU UR5, c[0x0][0x380] ;  /* 0x00007000ff0577ac */ /* 0x000e220008000800 */
[----:B------:R-:W1:Y:S01]  /*0020*/  S2R R0, SR_CTAID.X ;  /* 0x0000000000007919 */ /* 0x000e620000002500 */
[----:B------:R-:W-:Y:S01]  /*0030*/  HFMA2 R10, -RZ, RZ, 0, 0 ;  /* 0x00000000ff0a7431 */ /* 0x000fe200000001ff */
[----:B------:R-:W2:Y:S01]  /*0040*/  LDCU.64 UR8, c[0x0][0x358] ;  /* 0x00006b00ff0877ac */ /* 0x000ea20008000a00 */
[----:B------:R-:W3:Y:S01]  /*0050*/  S2R R2, SR_TID.X ;  /* 0x0000000000027919 */ /* 0x000ee20000002100 */
[----:B0-----:R-:W-:-:S09]  /*0060*/  UISETP.GE.AND UP0, UPT, UR5, 0x1, UPT ;  /* 0x000000010500788c */ /* 0x001fd2000bf06270 */
[----:B--2---:R-:W-:Y:S05]  /*0070*/  BRA.U !UP0, `(.L_x_0) ;  /* 0x00000015083c7547 */ /* 0x004fea000b800000 */
[----:B------:R-:W0:Y:S01]  /*0080*/  LDCU UR4, c[0x0][0x388] ;  /* 0x00007100ff0477ac */ /* 0x000e220008000800 */
[C---:B-1----:R-:W-:Y:S02]  /*0090*/  IADD3 R4, PT, PT, R0.reuse, -0x1, RZ ;  /* 0xffffffff00047810 */ /* 0x042fe40007ffe0ff */
[----:B------:R-:W-:Y:S01]  /*00a0*/  SHF.L.U32 R5, R0, 0x2, RZ ;  /* 0x0000000200057819 */ /* 0x000fe200000006ff */
[----:B------:R-:W-:Y:S01]  /*00b0*/  UISETP.GE.U32.AND UP1, UPT, UR5, 0x4, UPT ;  /* 0x000000040500788c */ /* 0x000fe2000bf26070 */
[----:B------:R-:W-:Y:S01]  /*00c0*/  MOV R10, RZ ;  /* 0x000000ff000a7202 */ /* 0x000fe20000000f00 */
[----:B------:R-:W-:-:S04]  /*00d0*/  ULOP3.LUT UR6, UR5, 0x3, URZ, 0xc0, !UPT ;  /* 0x0000000305067892 */ /* 0x000fc8000f8ec0ff */
[----:B------:R-:W-:Y:S01]  /*00e0*/  UISETP.NE.AND UP0, UPT, UR6, URZ, UPT ;  /* 0x000000ff0600728c */ /* 0x000fe2000bf05270 */
[----:B0-----:R-:W-:Y:S01]  /*00f0*/  VIADD R3, R4, UR4 ;  /* 0x0000000404037c36 */ /* 0x001fe20008000000 */
[----:B------:R-:W-:-:S03]  /*0100*/  UMOV UR4, URZ ;  /* 0x000000ff00047c82 */ /* 0x000fc60008000000 */
[----:B------:R-:W-:Y:S01]  /*0110*/  IMAD.SHL.U32 R3, R3, 0x4, RZ ;  /* 0x0000000403037824 */ /* 0x000fe200078e00ff */
[----:B------:R-:W-:Y:S06]  /*0120*/  BRA.U !UP1, `(.L_x_1) ;  /* 0x0000000909c87547 */ /* 0x000fec000b800000 */
[----:B------:R-:W-:Y:S01]  /*0130*/  MOV R10, RZ ;  /* 0x000000ff000a7202 */ /* 0x000fe20000000f00 */
[----:B------:R-:W-:Y:S01]  /*0140*/  ULOP3.LUT UR4, UR5, 0x7ffffffc, URZ, 0xc0, !UPT ;  /* 0x7ffffffc05047892 */ /* 0x000fe2000f8ec0ff */
[----:B------:R-:W0:Y:S02]  /*0150*/  LDCU UR10, c[0x0][0x384] ;  /* 0x00007080ff0a77ac */ /* 0x000e240008000800 */
[----:B------:R-:W-:-:S09]  /*0160*/  UMOV UR5, URZ ;  /* 0x000000ff00057c82 */ /* 0x000fd20008000000 */
.L_x_2:
[----:B------:R-:W-:-:S06]  /*0170*/  USHF.L.U32 UR7, UR5, 0xb, URZ ;  /* 0x0000000b05077899 */ /* 0x000fcc00080006ff */
[----:B---3--:R-:W-:-:S04]  /*0180*/  LOP3.LUT R22, R2, UR7, RZ, 0xfc, !PT ;  /* 0x0000000702167c12 */ /* 0x008fc8000f8efcff */
[C---:B0-----:R-:W-:Y:S01]  /*0190*/  ISETP.GE.AND P4, PT, R22.reuse, UR10, PT ;  /* 0x0000000a16007c0c */ /* 0x041fe2000bf86270 */
[C---:B------:R-:W-:Y:S01]  /*01a0*/  VIADD R27, R22.reuse, 0x402 ;  /* 0x00000402161b7836 */ /* 0x040fe20000000000 */
[----:B------:R-:W-:-:S04]  /*01b0*/  IADD3 R6, PT, PT, R22, 0x400, RZ ;  /* 0x0000040016067810 */ /* 0x000fc80007ffe0ff */
[----:B------:R-:W-:-:S07]  /*01c0*/  ISETP.GE.AND P5, PT, R6, UR10, PT ;  /* 0x0000000a06007c0c */ /* 0x000fce000bfa6270 */
[----:B------:R-:W0:Y:S01]  /*01d0*/  @!P4 LDC.64 R12, c[0x0][0x388] ;  /* 0x0000e200ff0ccb82 */ /* 0x000e220000000a00 */
[----:B------:R-:W-:Y:S01]  /*01e0*/  @!P4 LOP3.LUT R17, RZ, R22, RZ, 0x33, !PT ;  /* 0x00000016ff11c212 */ /* 0x000fe200078e33ff */
[----:B------:R-:W-:-:S06]  /*01f0*/  @!P4 VIADD R11, R22, 0x2 ;  /* 0x00000002160bc836 */ /* 0x000fcc0000000000 */
[----:B------:R-:W1:Y:S08]  /*0200*/  @!P4 LDC.64 R14, c[0x0][0x390] ;  /* 0x0000e400ff0ecb82 */ /* 0x000e700000000a00 */
[----:B------:R-:W2:Y:S01]  /*0210*/  @!P5 LDC.64 R8, c[0x0][0x388] ;  /* 0x0000e200ff08db82 */ /* 0x000ea20000000a00 */
[----:B0-----:R-:W-:-:S07]  /*0220*/  @!P4 IADD3 R17, PT, PT, R17, R12, RZ ;  /* 0x0000000c1111c210 */ /* 0x001fce0007ffe0ff */
[----:B------:R-:W0:Y:S01]  /*0230*/  @!P5 LDC.64 R6, c[0x0][0x390] ;  /* 0x0000e400ff06db82 */ /* 0x000e220000000a00 */
[----:B------:R-:W-:Y:S01]  /*0240*/  @!P4 IADD3 R12, PT, PT, R4, R11, RZ ;  /* 0x0000000b040cc210 */ /* 0x000fe20007ffe0ff */
[----:B------:R-:W-:-:S04]  /*0250*/  @!P4 IMAD R29, R11, R13, R0 ;  /* 0x0000000d0b1dc224 */ /* 0x000fc800078e0200 */
[----:B------:R-:W-:Y:S02]  /*0260*/  @!P4 IMAD R17, R17, R13, R12 ;  /* 0x0000000d1111c224 */ /* 0x000fe400078e020c */
[----:B-1----:R-:W-:-:S04]  /*0270*/  @!P4 IMAD.WIDE R28, R29, 0x4, R14 ;  /* 0x000000041d1cc825 */ /* 0x002fc800078e020e */
[----:B------:R-:W-:Y:S01]  /*0280*/  @!P4 IMAD.WIDE R24, R17, 0x4, R14 ;  /* 0x000000041118c825 */ /* 0x000fe200078e020e */
[----:B------:R-:W3:Y:S01]  /*0290*/  @!P4 LDG.E R19, desc[UR8][R28.64] ;  /* 0x000000081c13c981 */ /* 0x000ee2000c1e1900 */
[----:B------:R-:W-:Y:S02]  /*02a0*/  IADD3 R20, PT, PT, R4, R27, RZ ;  /* 0x0000001b04147210 */ /* 0x000fe40007ffe0ff */
[----:B--2---:R-:W-:Y:S01]  /*02b0*/  @!P5 IADD3 R8, PT, PT, -R22, -0x401, R8 ;  /* 0xfffffbff1608d810 */ /* 0x004fe20007ffe108 */
[----:B------:R-:W3:Y:S01]  /*02c0*/  @!P4 LDG.E R18, desc[UR8][R24.64] ;  /* 0x000000081812c981 */ /* 0x000ee2000c1e1900 */
[----:B------:R-:W-:-:S03]  /*02d0*/  @!P5 IMAD R27, R27, R9, R0 ;  /* 0x000000091b1bd224 */ /* 0x000fc600078e0200 */
[----:B------:R-:W-:Y:S02]  /*02e0*/  @!P5 IMAD R9, R8, R9, R20 ;  /* 0x000000090809d224 */ /* 0x000fe400078e0214 */
[----:B0-----:R-:W-:-:S04]  /*02f0*/  @!P5 IMAD.WIDE R26, R27, 0x4, R6 ;  /* 0x000000041b1ad825 */ /* 0x001fc800078e0206 */
[----:B------:R-:W-:Y:S01]  /*0300*/  @!P5 IMAD.WIDE R8, R9, 0x4, R6 ;  /* 0x000000040908d825 */ /* 0x000fe200078e0206 */
[----:B------:R-:W2:Y:S04]  /*0310*/  @!P5 LDG.E R15, desc[UR8][R26.64] ;  /* 0x000000081a0fd981 */ /* 0x000ea8000c1e1900 */
[----:B------:R0:W2:Y:S01]  /*0320*/  @!P5 LDG.E R17, desc[UR8][R8.64] ;  /* 0x000000080811d981 */ /* 0x0000a2000c1e1900 */
[----:B------:R-:W-:Y:S01]  /*0330*/  IADD3 R14, PT, PT, R22, 0x800, RZ ;  /* 0x00000800160e7810 */ /* 0x000fe20007ffe0ff */
[----:B------:R-:W-:Y:S01]  /*0340*/  @!P4 IMAD.SHL.U32 R16, R12, 0x4, RZ ;  /* 0x000000040c10c824 */ /* 0x000fe200078e00ff */
[----:B------:R-:W-:Y:S01]  /*0350*/  IADD3 R21, PT, PT, R22, 0xc00, RZ ;  /* 0x00000c0016157810 */ /* 0x000fe20007ffe0ff */
[----:B------:R-:W1:Y:S01]  /*0360*/  @!P4 LDC R23, c[0x3][R5] ;  /* 0x00c000000517cb82 */ /* 0x000e620000000800 */
[----:B------:R-:W-:-:S02]  /*0370*/  ISETP.GE.AND P0, PT, R14, UR10, PT ;  /* 0x0000000a0e007c0c */ /* 0x000fc4000bf06270 */
[----:B------:R-:W-:Y:S02]  /*0380*/  ISETP.GE.AND P3, PT, R21, UR10, PT ;  /* 0x0000000a15007c0c */ /* 0x000fe4000bf66270 */
[----:B0-----:R-:W-:-:S03]  /*0390*/  SHF.L.U32 R8, R20, 0x2, RZ ;  /* 0x0000000214087819 */ /* 0x001fc600000006ff */
[----:B------:R-:W1:Y:S06]  /*03a0*/  @!P4 LDC R16, c[0x3][R16] ;  /* 0x00c000001010cb82 */ /* 0x000e6c0000000800 */
[----:B------:R-:W-:Y:S02]  /*03b0*/  @!P0 VIADD R11, R22, 0x802 ;  /* 0x00000802160b8836 */ /* 0x000fe40000000000 */
[----:B------:R-:W0:Y:S03]  /*03c0*/  @!P0 LDC.64 R6, c[0x0][0x388] ;  /* 0x0000e200ff068b82 */ /* 0x000e260000000a00 */
[----:B------:R-:W-:-:S05]  /*03d0*/  @!P0 IADD3 R9, PT, PT, R4, R11, RZ ;  /* 0x0000000b04098210 */ /* 0x000fca0007ffe0ff */
[----:B------:R-:W4:Y:S08]  /*03e0*/  @!P0 LDC.64 R12, c[0x0][0x390] ;  /* 0x0000e400ff0c8b82 */ /* 0x000f300000000a00 */
[----:B------:R-:W5:Y:S01]  /*03f0*/  @!P5 LDC R20, c[0x3][R8] ;  /* 0x00c000000814db82 */ /* 0x000f620000000800 */
[----:B0-----:R-:W-:Y:S01]  /*0400*/  @!P0 IADD3 R6, PT, PT, -R22, -0x801, R6 ;  /* 0xfffff7ff16068810 */ /* 0x001fe20007ffe106 */
[----:B------:R-:W-:-:S06]  /*0410*/  @!P0 IMAD R11, R11, R7, R0 ;  /* 0x000000070b0b8224 */ /* 0x000fcc00078e0200 */
[----:B------:R-:W0:Y:S01]  /*0420*/  @!P4 LDC R25, c[0x3][R3] ;  /* 0x00c000000319cb82 */ /* 0x000e220000000800 */
[----:B------:R-:W-:Y:S02]  /*0430*/  @!P0 IMAD R9, R6, R7, R9 ;  /* 0x0000000706098224 */ /* 0x000fe400078e0209 */
[----:B----4-:R-:W-:Y:S01]  /*0440*/  @!P0 IMAD.WIDE R6, R11, 0x4, R12 ;  /* 0x000000040b068825 */ /* 0x010fe200078e020c */
[----:B------:R-:W-:-:S03]  /*0450*/  IADD3 R24, PT, PT, R22, 0x1000, RZ ;  /* 0x0000100016187810 */ /* 0x000fc60007ffe0ff */
[----:B------:R-:W-:Y:S01]  /*0460*/  VIADD R21, R22, 0x1400 ;  /* 0x0000140016157836 */ /* 0x000fe20000000000 */
[----:B------:R4:W5:Y:S01]  /*0470*/  @!P0 LDG.E R11, desc[UR8][R6.64] ;  /* 0x00000008060b8981 */ /* 0x000962000c1e1900 */
[----:B------:R-:W-:Y:S01]  /*0480*/  @!P0 IMAD.WIDE R12, R9, 0x4, R12 ;  /* 0x00000004090c8825 */ /* 0x000fe200078e020c */
[----:B------:R-:W-:Y:S02]  /*0490*/  ISETP.GE.AND P2, PT, R24, UR10, PT ;  /* 0x0000000a18007c0c */ /* 0x000fe4000bf46270 */
[----:B------:R-:W-:Y:S01]  /*04a0*/  ISETP.GE.AND P1, PT, R21, UR10, PT ;  /* 0x0000000a15007c0c */ /* 0x000fe2000bf26270 */
[----:B----4-:R-:W4:Y:S01]  /*04b0*/  @!P3 LDC.64 R6, c[0x0][0x388] ;  /* 0x0000e200ff06bb82 */ /* 0x010f220000000a00 */
[----:B-1----:R-:W-:Y:S01]  /*04c0*/  @!P4 IMAD R27, R23, R16, RZ ;  /* 0x00000010171bc224 */ /* 0x002fe200078e02ff */
[----:B------:R1:W5:Y:S06]  /*04d0*/  @!P0 LDG.E R9, desc[UR8][R12.64] ;  /* 0x000000080c098981 */ /* 0x00036c000c1e1900 */
[----:B------:R-:W5:Y:S01]  /*04e0*/  @!P5 LDC R21, c[0x3][R5] ;  /* 0x00c000000515db82 */ /* 0x000f620000000800 */
[----:B------:R-:W-:-:S07]  /*04f0*/  HFMA2 R23, -RZ, RZ, 0, 0 ;  /* 0x00000000ff177431 */ /* 0x000fce00000001ff */
[----:B------:R-:W5:Y:S08]  /*0500*/  @!P5 LDC R16, c[0x3][R3] ;  /* 0x00c000000310db82 */ /* 0x000f700000000800 */
[----:B-1----:R-:W1:Y:S01]  /*0510*/  @!P2 LDC.64 R12, c[0x0][0x388] ;  /* 0x0000e200ff0cab82 */ /* 0x002e620000000a00 */
[----:B----4-:R-:W-:Y:S01]  /*0520*/  @!P3 IADD3 R6, PT, PT, -R14, -0x401, R6 ;  /* 0xfffffbff0e06b810 */ /* 0x010fe20007ffe106 */
[C---:B------:R-:W-:Y:S01]  /*0530*/  VIADD R28, R22.reuse, 0x1c00 ;  /* 0x00001c00161c7836 */ /* 0x040fe20000000000 */
[----:B-1----:R-:W-:-:S02]  /*0540*/  @!P2 IADD3 R12, PT, PT, -R22, -0x1001, R12 ;  /* 0xffffefff160ca810 */ /* 0x002fc40007ffe10c */
[----:B---3--:R-:W-:-:S03]  /*0550*/  @!P4 IADD3 R26, PT, PT, R19, R18, RZ ;  /* 0x00000012131ac210 */ /* 0x008fc60007ffe0ff */
[----:B------:R-:W1:Y:S02]  /*0560*/  @!P3 LDC.64 R18, c[0x0][0x390] ;  /* 0x0000e400ff12bb82 */ /* 0x000e640000000a00 */
[----:B0-----:R-:W-:Y:S02]  /*0570*/  @!P4 IMAD R23, R27, R25, R26 ;  /* 0x000000191b17c224 */ /* 0x001fe400078e021a */
[----:B------:R-:W-:-:S05]  /*0580*/  @!P3 VIADD R25, R22, 0xc02 ;  /* 0x00000c021619b836 */ /* 0x000fca0000000000 */
[----:B------:R-:W-:Y:S02]  /*0590*/  @!P3 IADD3 R27, PT, PT, R4, R25, RZ ;  /* 0x00000019041bb210 */ /* 0x000fe40007ffe0ff */
[----:B--2---:R-:W-:Y:S02]  /*05a0*/  @!P5 IADD3 R17, PT, PT, R15, R17, RZ ;  /* 0x000000110f11d210 */ /* 0x004fe40007ffe0ff */
[----:B------:R-:W0:Y:S01]  /*05b0*/  @!P1 LDC.64 R14, c[0x0][0x388] ;  /* 0x0000e200ff0e9b82 */ /* 0x000e220000000a00 */
[-C--:B------:R-:W-:Y:S02]  /*05c0*/  @!P3 IMAD R27, R6, R7.reuse, R27 ;  /* 0x00000007061bb224 */ /* 0x080fe400078e021b */
[----:B------:R-:W-:Y:S02]  /*05d0*/  @!P3 IMAD R25, R25, R7, R0 ;  /* 0x000000071919b224 */ /* 0x000fe400078e0200 */
[----:B-----5:R-:W-:Y:S02]  /*05e0*/  @!P5 IMAD R6, R21, R20, RZ ;  /* 0x000000141506d224 */ /* 0x020fe400078e02ff */
[----:B------:R-:W-:-:S02]  /*05f0*/  IMAD.MOV.U32 R7, RZ, RZ, RZ ;  /* 0x000000ffff077224 */ /* 0x000fc400078e00ff */
[----:B-1----:R-:W-:-:S04]  /*0600*/  @!P3 IMAD.WIDE R20, R25, 0x4, R18 ;  /* 0x000000041914b825 */ /* 0x002fc800078e0212 */
[----:B------:R-:W-:Y:S02]  /*0610*/  @!P5 IMAD R7, R16, R6, R17 ;  /* 0x000000061007d224 */ /* 0x000fe400078e0211 */
[----:B------:R-:W1:Y:S01]  /*0620*/  @!P2 LDC.64 R16, c[0x0][0x390] ;  /* 0x0000e400ff10ab82 */ /* 0x000e620000000a00 */
[----:B------:R2:W3:Y:S01]  /*0630*/  @!P3 LDG.E R6, desc[UR8][R20.64] ;  /* 0x000000081406b981 */ /* 0x0004e2000c1e1900 */
[C---:B------:R-:W-:Y:S01]  /*0640*/  @!P2 IADD3 R25, PT, PT, R22.reuse, 0x1002, RZ ;  /* 0x000010021619a810 */ /* 0x040fe20007ffe0ff */
[----:B------:R-:W-:Y:S01]  /*0650*/  @!P3 IMAD.WIDE R18, R27, 0x4, R18 ;  /* 0x000000041b12b825 */ /* 0x000fe200078e0212 */
[C---:B------:R-:W-:Y:S02]  /*0660*/  @!P1 IADD3 R27, PT, PT, R22.reuse, 0x1402, RZ ;  /* 0x00001402161b9810 */ /* 0x040fe40007ffe0ff */
[----:B--2---:R-:W-:Y:S01]  /*0670*/  IADD3 R20, PT, PT, R22, 0x1800, RZ ;  /* 0x0000180016147810 */ /* 0x004fe20007ffe0ff */
[----:B------:R-:W-:Y:S01]  /*0680*/  @!P2 IMAD.IADD R26, R4, 0x1, R25 ;  /* 0x00000001041aa824 */ /* 0x000fe200078e0219 */
[----:B------:R2:W3:Y:S02]  /*0690*/  @!P3 LDG.E R21, desc[UR8][R18.64] ;  /* 0x000000081215b981 */ /* 0x0004e4000c1e1900 */
[----:B------:R-:W-:Y:S01]  /*06a0*/  ISETP.GE.AND P4, PT, R20, UR10, PT ;  /* 0x0000000a14007c0c */ /* 0x000fe2000bf86270 */
[----:B------:R-:W-:Y:S01]  /*06b0*/  @!P2 IMAD R26, R12, R13, R26 ;  /* 0x0000000d0c1aa224 */ /* 0x000fe200078e021a */
[----:B0-----:R-:W-:-:S02]  /*06c0*/  @!P1 IADD3 R14, PT, PT, -R24, -0x401, R14 ;  /* 0xfffffbff180e9810 */ /* 0x001fc40007ffe10e */
[----:B------:R-:W-:Y:S01]  /*06d0*/  @!P1 IADD3 R12, PT, PT, R4, R27, RZ ;  /* 0x0000001b040c9210 */ /* 0x000fe20007ffe0ff */
[----:B--2---:R-:W0:Y:S01]  /*06e0*/  @!P1 LDC.64 R18, c[0x0][0x390] ;  /* 0x0000e400ff129b82 */ /* 0x004e220000000a00 */
[----:B------:R-:W-:-:S03]  /*06f0*/  @!P2 IMAD R29, R25, R13, R0 ;  /* 0x0000000d191da224 */ /* 0x000fc600078e0200 */
[-C--:B------:R-:W-:Y:S02]  /*0700*/  @!P1 IMAD R25, R14, R15.reuse, R12 ;  /* 0x0000000f0e199224 */ /* 0x080fe400078e020c */
[----:B------:R-:W-:Y:S02]  /*0710*/  @!P1 IMAD R27, R27, R15, R0 ;  /* 0x0000000f1b1b9224 */ /* 0x000fe400078e0200 */
[----:B------:R-:W2:Y:S01]  /*0720*/  @!P4 LDC.64 R12, c[0x0][0x388] ;  /* 0x0000e200ff0ccb82 */ /* 0x000ea20000000a00 */
[----:B-1----:R-:W-:-:S04]  /*0730*/  @!P2 IMAD.WIDE R14, R29, 0x4, R16 ;  /* 0x000000041d0ea825 */ /* 0x002fc800078e0210 */
[----:B------:R-:W-:Y:S01]  /*0740*/  @!P2 IMAD.WIDE R16, R26, 0x4, R16 ;  /* 0x000000041a10a825 */ /* 0x000fe200078e0210 */
[----:B------:R-:W-:Y:S01]  /*0750*/  ISETP.GE.AND P5, PT, R28, UR10, PT ;  /* 0x0000000a1c007c0c */ /* 0x000fe2000bfa6270 */
[----:B------:R-:W4:Y:S04]  /*0760*/  @!P2 LDG.E R24, desc[UR8][R14.64] ;  /* 0x000000080e18a981 */ /* 0x000f28000c1e1900 */
[----:B------:R1:W4:Y:S02]  /*0770*/  @!P2 LDG.E R26, desc[UR8][R16.64] ;  /* 0x00000008101aa981 */ /* 0x000324000c1e1900 */
[----:B-1----:R-:W1:Y:S01]  /*0780*/  @!P4 LDC.64 R16, c[0x0][0x390] ;  /* 0x0000e400ff10cb82 */ /* 0x002e620000000a00 */
[----:B0-----:R-:W-:-:S04]  /*0790*/  @!P1 IMAD.WIDE R14, R27, 0x4, R18 ;  /* 0x000000041b0e9825 */ /* 0x001fc800078e0212 */
[----:B------:R-:W-:Y:S01]  /*07a0*/  @!P1 IMAD.WIDE R18, R25, 0x4, R18 ;  /* 0x0000000419129825 */ /* 0x000fe200078e0212 */
[C---:B------:R-:W-:Y:S01]  /*07b0*/  @!P4 IADD3 R25, PT, PT, R22.reuse, 0x1802, RZ ;  /* 0x000018021619c810 */ /* 0x040fe20007ffe0ff */
[----:B------:R0:W5:Y:S01]  /*07c0*/  @!P1 LDG.E R27, desc[UR8][R14.64] ;  /* 0x000000080e1b9981 */ /* 0x000162000c1e1900 */
[----:B--2---:R-:W-:Y:S02]  /*07d0*/  @!P4 IADD3 R12, PT, PT, -R22, -0x1801, R12 ;  /* 0xffffe7ff160cc810 */ /* 0x004fe40007ffe10c */
[----:B------:R-:W-:Y:S01]  /*07e0*/  @!P4 IADD3 R29, PT, PT, R4, R25, RZ ;  /* 0x00000019041dc210 */ /* 0x000fe20007ffe0ff */
[----:B------:R-:W5:Y:S04]  /*07f0*/  @!P1 LDG.E R18, desc[UR8][R18.64] ;  /* 0x0000000812129981 */ /* 0x000f68000c1e1900 */
[-C--:B------:R-:W-:Y:S01]  /*0800*/  @!P4 IMAD R29, R12, R13.reuse, R29 ;  /* 0x0000000d0c1dc224 */ /* 0x080fe200078e021d */
[----:B0-----:R-:W0:Y:S01]  /*0810*/  @!P5 LDC.64 R14, c[0x0][0x388] ;  /* 0x0000e200ff0edb82 */ /* 0x001e220000000a00 */
[----:B------:R-:W-:-:S04]  /*0820*/  @!P4 IMAD R13, R25, R13, R0 ;  /* 0x0000000d190dc224 */ /* 0x000fc800078e0200 */
[----:B-1----:R-:W-:-:S04]  /*0830*/  @!P4 IMAD.WIDE R12, R13, 0x4, R16 ;  /* 0x000000040d0cc825 */ /* 0x002fc800078e0210 */
[----:B------:R-:W-:Y:S02]  /*0840*/  @!P4 IMAD.WIDE R28, R29, 0x4, R16 ;  /* 0x000000041d1cc825 */ /* 0x000fe400078e0210 */
[----:B------:R-:W1:Y:S02]  /*0850*/  @!P5 LDC.64 R16, c[0x0][0x390] ;  /* 0x0000e400ff10db82 */ /* 0x000e640000000a00 */
[----:B------:R-:W-:Y:S02]  /*0860*/  @!P5 VIADD R25, R22, 0x1c02 ;  /* 0x00001c021619d836 */ /* 0x000fe40000000000 */
[----:B------:R-:W2:Y:S03]  /*0870*/  @!P4 LDG.E R28, desc[UR8][R28.64] ;  /* 0x000000081c1cc981 */ /* 0x000ea6000c1e1900 */
[----:B------:R-:W-:Y:S02]  /*0880*/  @!P5 IADD3 R22, PT, PT, R4, R25, RZ ;  /* 0x000000190416d210 */ /* 0x000fe40007ffe0ff */
[----:B0-----:R-:W-:Y:S01]  /*0890*/  @!P5 IADD3 R20, PT, PT, -R20, -0x401, R14 ;  /* 0xfffffbff1414d810 */ /* 0x001fe20007ffe10e */
[----:B------:R-:W-:-:S04]  /*08a0*/  @!P5 IMAD R25, R25, R15, R0 ;  /* 0x0000000f1919d224 */ /* 0x000fc800078e0200 */
[----:B------:R-:W-:Y:S02]  /*08b0*/  @!P5 IMAD R14, R20, R15, R22 ;  /* 0x0000000f140ed224 */ /* 0x000fe400078e0216 */
[----:B------:R1:W2:Y:S02]  /*08c0*/  @!P4 LDG.E R15, desc[UR8][R12.64] ;  /* 0x000000080c0fc981 */ /* 0x0002a4000c1e1900 */
[----:B-1----:R-:W-:-:S04]  /*08d0*/  @!P5 IMAD.WIDE R12, R25, 0x4, R16 ;  /* 0x00000004190cd825 */ /* 0x002fc800078e0210 */
[----:B------:R-:W-:Y:S02]  /*08e0*/  @!P5 IMAD.WIDE R16, R14, 0x4, R16 ;  /* 0x000000040e10d825 */ /* 0x000fe400078e0210 */
[----:B------:R-:W2:Y:S04]  /*08f0*/  @!P5 LDG.E R14, desc[UR8][R12.64] ;  /* 0x000000080c0ed981 */ /* 0x000ea8000c1e1900 */
[----:B------:R0:W2:Y:S01]  /*0900*/  @!P5 LDG.E R17, desc[UR8][R16.64] ;  /* 0x000000081011d981 */ /* 0x0000a2000c1e1900 */
[----:B------:R-:W1:Y:S08]  /*0910*/  @!P0 LDC R19, c[0x3][R8+0x1000] ;  /* 0x00c4000008138b82 */ /* 0x000e700000000800 */
[----:B------:R-:W1:Y:S08]  /*0920*/  @!P0 LDC R20, c[0x3][R5] ;  /* 0x00c0000005148b82 */ /* 0x000e700000000800 */
[----:B------:R-:W0:Y:S01]  /*0930*/  @!P0 LDC R22, c[0x3][R3] ;  /* 0x00c0000003168b82 */ /* 0x000e220000000800 */
[----:B------:R-:W-:Y:S01]  /*0940*/  @!P0 IADD3 R11, PT, PT, R11, R9, RZ ;  /* 0x000000090b0b8210 */ /* 0x000fe20007ffe0ff */
[----:B------:R-:W-:-:S02]  /*0950*/  IMAD.MOV.U32 R9, RZ, RZ, RZ ;  /* 0x000000ffff097224 */ /* 0x000fc400078e00ff */
[----:B-1----:R-:W-:-:S04]  /*0960*/  @!P0 IMAD R20, R20, R19, RZ ;  /* 0x0000001314148224 */ /* 0x002fc800078e02ff */
[----:B0-----:R-:W-:Y:S02]  /*0970*/  @!P0 IMAD R9, R22, R20, R11 ;  /* 0x0000001416098224 */ /* 0x001fe400078e020b */
[----:B------:R-:W0:Y:S08]  /*0980*/  @!P3 LDC R11, c[0x3][R8+0x2000] ;  /* 0x00c80000080bbb82 */ /* 0x000e300000000800 */
[----:B------:R-:W1:Y:S08]  /*0990*/  @!P2 LDC R16, c[0x3][R8+0x3000] ;  /* 0x00cc00000810ab82 */ /* 0x000e700000000800 */
[----:B------:R-:W0:Y:S08]  /*09a0*/  @!P3 LDC R20, c[0x3][R5] ;  /* 0x00c000000514bb82 */ /* 0x000e300000000800 */
[----:B------:R-:W3:Y:S08]  /*09b0*/  @!P3 LDC R13, c[0x3][R3] ;  /* 0x00c00000030dbb82 */ /* 0x000ef00000000800 */
[----:B------:R-:W1:Y:S01]  /*09c0*/  @!P2 LDC R19, c[0x3][R5] ;  /* 0x00c000000513ab82 */ /* 0x000e620000000800 */
[----:B0-----:R-:W-:-:S07]  /*09d0*/  @!P3 IMAD R12, R20, R11, RZ ;  /* 0x0000000b140cb224 */ /* 0x001fce00078e02ff */
[----:B------:R-:W0:Y:S08]  /*09e0*/  @!P1 LDC R11, c[0x3][R8+0x4000] ;  /* 0x00d00000080b9b82 */ /* 0x000e300000000800 */
[----:B------:R-:W0:Y:S01]  /*09f0*/  @!P2 LDC R20, c[0x3][R3] ;  /* 0x00c000000314ab82 */ /* 0x000e220000000800 */
[----:B-1----:R-:W-:Y:S02]  /*0a00*/  @!P2 IMAD R19, R19, R16, RZ ;  /* 0x000000101313a224 */ /* 0x002fe400078e02ff */
[----:B------:R-:W-:-:S05]  /*0a10*/  HFMA2 R16, -RZ, RZ, 0, 0 ;  /* 0x00000000ff107431 */ /* 0x000fca00000001ff */
[----:B------:R-:W1:Y:S01]  /*0a20*/  @!P1 LDC R22, c[0x3][R5] ;  /* 0x00c0000005169b82 */ /* 0x000e620000000800 */
[----:B------:R-:W-:-:S04]  /*0a30*/  UIADD3 UR5, UPT, UPT, UR5, 0x4, URZ ;  /* 0x0000000405057890 */ /* 0x000fc8000fffe0ff */
[----:B------:R-:W-:Y:S01]  /*0a40*/  UISETP.NE.AND UP1, UPT, UR5, UR4, UPT ;  /* 0x000000040500728c */ /* 0x000fe2000bf25270 */
[----:B---3--:R-:W-:Y:S01]  /*0a50*/  @!P3 IADD3 R21, PT, PT, R6, R21, RZ ;  /* 0x000000150615b210 */ /* 0x008fe20007ffe0ff */
[----:B------:R-:W-:-:S04]  /*0a60*/  HFMA2 R6, -RZ, RZ, 0, 0 ;  /* 0x00000000ff067431 */ /* 0x000fc800000001ff */
[----:B------:R-:W-:Y:S02]  /*0a70*/  @!P3 IMAD R6, R13, R12, R21 ;  /* 0x0000000c0d06b224 */ /* 0x000fe400078e0215 */
[----:B------:R-:W3:Y:S08]  /*0a80*/  @!P4 LDC R12, c[0x3][R8+0x5000] ;  /* 0x00d40000080ccb82 */ /* 0x000ef00000000800 */
[----:B------:R3:W3:Y:S01]  /*0a90*/  @!P5 LDC R13, c[0x3][R8+0x6000] ;  /* 0x00d80000080ddb82 */ /* 0x0006e20000000800 */
[----:B----4-:R-:W-:-:S07]  /*0aa0*/  @!P2 IMAD.IADD R24, R24, 0x1, R26 ;  /* 0x000000011818a824 */ /* 0x010fce00078e021a */
[----:B------:R-:W4:Y:S01]  /*0ab0*/  @!P1 LDC R21, c[0x3][R3] ;  /* 0x00c0000003159b82 */ /* 0x000f220000000800 */
[----:B0-----:R-:W-:Y:S01]  /*0ac0*/  @!P2 IMAD R16, R20, R19, R24 ;  /* 0x000000131410a224 */ /* 0x001fe200078e0218 */
[----:B------:R-:W-:-:S06]  /*0ad0*/  VIMNMX R24, PT, PT, R23, R10, !PT ;  /* 0x0000000a17187248 */ /* 0x000fcc0007fe0100 */
[----:B------:R-:W3:Y:S01]  /*0ae0*/  @!P4 LDC R19, c[0x3][R5] ;  /* 0x00c000000513cb82 */ /* 0x000ee20000000800 */
[----:B------:R-:W-:-:S07]  /*0af0*/  VIMNMX R24, PT, PT, R24, R7, !PT ;  /* 0x0000000718187248 */ /* 0x000fce0007fe0100 */
[----:B------:R-:W0:Y:S08]  /*0b00*/  @!P4 LDC R20, c[0x3][R3] ;  /* 0x00c000000314cb82 */ /* 0x000e300000000800 */
[----:B------:R-:W0:Y:S01]  /*0b10*/  @!P5 LDC R10, c[0x3][R5] ;  /* 0x00c00000050adb82 */ /* 0x000e220000000800 */
[----:B------:R-:W-:-:S07]  /*0b20*/  VIMNMX R9, PT, PT, R24, R9, !PT ;  /* 0x0000000918097248 */ /* 0x000fce0007fe0100 */
[----:B------:R-:W2:Y:S01]  /*0b30*/  @!P5 LDC R7, c[0x3][R3] ;  /* 0x00c000000307db82 */ /* 0x000ea20000000800 */
[----:B------:R-:W-:Y:S01]  /*0b40*/  VIMNMX R23, PT, PT, R9, R6, !PT ;  /* 0x0000000609177248 */ /* 0x000fe20007fe0100 */
[----:B------:R-:W-:Y:S01]  /*0b50*/  HFMA2 R6, -RZ, RZ, 0, 0 ;  /* 0x00000000ff067431 */ /* 0x000fe200000001ff */
[----:B-----5:R-:W-:Y:S01]  /*0b60*/  @!P1 IADD3 R18, PT, PT, R27, R18, RZ ;  /* 0x000000121b129210 */ /* 0x020fe20007ffe0ff */
[----:B-1----:R-:W-:Y:S01]  /*0b70*/  @!P1 IMAD R11, R22, R11, RZ ;  /* 0x0000000b160b9224 */ /* 0x002fe200078e02ff */
[----:B------:R-:W-:Y:S01]  /*0b80*/  VIMNMX R23, PT, PT, R23, R16, !PT ;  /* 0x0000001017177248 */ /* 0x000fe20007fe0100 */
[----:B---3--:R-:W-:Y:S02]  /*0b90*/  @!P4 IMAD R12, R19, R12, RZ ;  /* 0x0000000c130cc224 */ /* 0x008fe400078e02ff */
[----:B----4-:R-:W-:Y:S01]  /*0ba0*/  @!P1 IMAD R6, R21, R11, R18 ;  /* 0x0000000b15069224 */ /* 0x010fe200078e0212 */
[----:B------:R-:W-:-:S04]  /*0bb0*/  CS2R R8, SRZ ;  /* 0x0000000000087805 */ /* 0x000fc8000001ff00 */
[----:B------:R-:W-:Y:S01]  /*0bc0*/  VIMNMX R6, PT, PT, R23, R6, !PT ;  /* 0x0000000617067248 */ /* 0x000fe20007fe0100 */
[----:B0-----:R-:W-:Y:S02]  /*0bd0*/  @!P5 IMAD R10, R10, R13, RZ ;  /* 0x0000000d0a0ad224 */ /* 0x001fe400078e02ff */
[----:B--2---:R-:W-:-:S04]  /*0be0*/  @!P4 IMAD.IADD R15, R15, 0x1, R28 ;  /* 0x000000010f0fc824 */ /* 0x004fc800078e021c */
[----:B------:R-:W-:-:S05]  /*0bf0*/  @!P4 IMAD R9, R20, R12, R15 ;  /* 0x0000000c1409c224 */ /* 0x000fca00078e020f */
[----:B------:R-:W-:Y:S02]  /*0c00*/  VIMNMX R9, PT, PT, R6, R9, !PT ;  /* 0x0000000906097248 */ /* 0x000fe40007fe0100 */
[----:B------:R-:W-:-:S05]  /*0c10*/  @!P5 IADD3 R14, PT, PT, R14, R17, RZ ;  /* 0x000000110e0ed210 */ /* 0x000fca0007ffe0ff */
[----:B------:R-:W-:-:S05]  /*0c20*/  @!P5 IMAD R8, R7, R10, R14 ;  /* 0x0000000a0708d224 */ /* 0x000fca00078e020e */
[----:B------:R-:W-:Y:S01]  /*0c30*/  VIMNMX R10, PT, PT, R9, R8, !PT ;  /* 0x00000008090a7248 */ /* 0x000fe20007fe0100 */
[----:B------:R-:W-:Y:S06]  /*0c40*/  BRA.U UP1, `(.L_x_2) ;  /* 0xfffffff501487547 */ /* 0x000fec000b83ffff */
.L_x_1:
[----:B------:R-:W-:Y:S05]  /*0c50*/  BRA.U !UP0, `(.L_x_0) ;  /* 0x0000000908447547 */ /* 0x000fea000b800000 */
[----:B------:R-:W0:Y:S01]  /*0c60*/  LDCU UR5, c[0x0][0x380] ;  /* 0x00007000ff0577ac */ /* 0x000e220008000800 */
[----:B------:R-:W-:Y:S02]  /*0c70*/  UISETP.NE.AND UP0, UPT, UR6, 0x1, UPT ;  /* 0x000000010600788c */ /* 0x000fe4000bf05270 */
[----:B0-----:R-:W-:-:S04]  /*0c80*/  ULOP3.LUT UR5, UR5, 0x1, URZ, 0xc0, !UPT ;  /* 0x0000000105057892 */ /* 0x001fc8000f8ec0ff */
[----:B------:R-:W-:-:S03]  /*0c90*/  UISETP.NE.U32.AND UP1, UPT, UR5, 0x1, UPT ;  /* 0x000000010500788c */ /* 0x000fc6000bf25070 */
[----:B------:R-:W-:Y:S08]  /*0ca0*/  BRA.U !UP0, `(.L_x_3) ;  /* 0x0000000508707547 */ /* 0x000ff0000b800000 */
[----:B------:R-:W0:Y:S01]  /*0cb0*/  LDCU UR6, c[0x0][0x384] ;  /* 0x00007080ff0677ac */ /* 0x000e220008000800 */
[----:B------:R-:W-:-:S06]  /*0cc0*/  USHF.L.U32 UR5, UR4, 0xb, URZ ;  /* 0x0000000b04057899 */ /* 0x000fcc00080006ff */
[----:B---3--:R-:W-:-:S04]  /*0cd0*/  LOP3.LUT R7, R2, UR5, RZ, 0xfc, !PT ;  /* 0x0000000502077c12 */ /* 0x008fc8000f8efcff */
[C---:B------:R-:W-:Y:S01]  /*0ce0*/  IADD3 R11, PT, PT, R7.reuse, 0xc00, RZ ;  /* 0x00000c00070b7810 */ /* 0x040fe20007ffe0ff */
[C---:B------:R-:W-:Y:S01]  /*0cf0*/  VIADD R6, R7.reuse, 0x400 ;  /* 0x0000040007067836 */ /* 0x040fe20000000000 */
[----:B0-----:R-:W-:-:S04]  /*0d00*/  ISETP.GE.AND P0, PT, R7, UR6, PT ;  /* 0x0000000607007c0c */ /* 0x001fc8000bf06270 */
[----:B------:R-:W-:Y:S02]  /*0d10*/  ISETP.GE.AND P1, PT, R6, UR6, PT ;  /* 0x0000000606007c0c */ /* 0x000fe4000bf26270 */
[----:B------:R-:W-:Y:S02]  /*0d20*/  IADD3 R6, PT, PT, R7, 0x800, RZ ;  /* 0x0000080007067810 */ /* 0x000fe40007ffe0ff */
[----:B------:R-:W-:Y:S02]  /*0d30*/  ISETP.GE.AND P3, PT, R11, UR6, PT ;  /* 0x000000060b007c0c */ /* 0x000fe4000bf66270 */
[----:B------:R-:W-:-:S03]  /*0d40*/  ISETP.GE.AND P2, PT, R6, UR6, PT ;  /* 0x0000000606007c0c */ /* 0x000fc6000bf46270 */
[----:B------:R-:W0:Y:S01]  /*0d50*/  @!P0 LDC.64 R8, c[0x0][0x388] ;  /* 0x0000e200ff088b82 */ /* 0x000e220000000a00 */
[----:B------:R-:W-:Y:S01]  /*0d60*/  @!P0 LOP3.LUT R11, RZ, R7, RZ, 0x33, !PT ;  /* 0x00000007ff0b8212 */ /* 0x000fe200078e33ff */
[C---:B------:R-:W-:Y:S02]  /*0d70*/  @!P0 VIADD R21, R7.reuse, 0x2 ;  /* 0x0000000207158836 */ /* 0x040fe40000000000 */
[----:B------:R-:W-:Y:S02]  /*0d80*/  @!P1 IADD3 R25, PT, PT, R7, 0x402, RZ ;  /* 0x0000040207199810 */ /* 0x000fe40007ffe0ff */
[C---:B------:R-:W-:Y:S02]  /*0d90*/  @!P0 IMAD.IADD R24, R4.reuse, 0x1, R21 ;  /* 0x0000000104188824 */ /* 0x040fe400078e0215 */
[----:B------:R-:W1:Y:S08]  /*0da0*/  @!P1 LDC.64 R12, c[0x0][0x388] ;  /* 0x0000e200ff0c9b82 */ /* 0x000e700000000a00 */
[----:B------:R-:W2:Y:S08]  /*0db0*/  @!P0 LDC.64 R14, c[0x0][0x390] ;  /* 0x0000e400ff0e8b82 */ /* 0x000eb00000000a00 */
[----:B------:R-:W3:Y:S01]  /*0dc0*/  @!P1 LDC.64 R22, c[0x0][0x390] ;  /* 0x0000e400ff169b82 */ /* 0x000ee20000000a00 */
[----:B0-----:R-:W-:Y:S01]  /*0dd0*/  @!P0 IADD3 R8, PT, PT, R11, R8, RZ ;  /* 0x000000080b088210 */ /* 0x001fe20007ffe0ff */
[----:B------:R-:W-:Y:S01]  /*0de0*/  @!P0 IMAD R21, R21, R9, R0 ;  /* 0x0000000915158224 */ /* 0x000fe200078e0200 */
[----:B------:R-:W-:-:S03]  /*0df0*/  @!P1 IADD3 R11, PT, PT, R4, R25, RZ ;  /* 0x00000019040b9210 */ /* 0x000fc60007ffe0ff */
[----:B------:R-:W-:Y:S02]  /*0e00*/  @!P0 IMAD R9, R8, R9, R24 ;  /* 0x0000000908098224 */ /* 0x000fe400078e0218 */
[----:B------:R-:W0:Y:S01]  /*0e10*/  @!P2 LDC.64 R18, c[0x0][0x388] ;  /* 0x0000e200ff12ab82 */ /* 0x000e220000000a00 */
[----:B-1----:R-:W-:Y:S01]  /*0e20*/  @!P1 IADD3 R12, PT, PT, -R7, -0x401, R12 ;  /* 0xfffffbff070c9810 */ /* 0x002fe20007ffe10c */
[----:B------:R-:W-:-:S04]  /*0e30*/  @!P1 IMAD R25, R25, R13, R0 ;  /* 0x0000000d19199224 */ /* 0x000fc800078e0200 */
[----:B------:R-:W-:Y:S02]  /*0e40*/  @!P1 IMAD R27, R12, R13, R11 ;  /* 0x0000000d0c1b9224 */ /* 0x000fe400078e020b */
[----:B------:R-:W1:Y:S01]  /*0e50*/  @!P3 LDC.64 R16, c[0x0][0x388] ;  /* 0x0000e200ff10bb82 */ /* 0x000e620000000a00 */
[----:B--2---:R-:W-:-:S04]  /*0e60*/  @!P0 IMAD.WIDE R20, R21, 0x4, R14 ;  /* 0x0000000415148825 */ /* 0x004fc800078e020e */
[----:B------:R-:W-:Y:S02]  /*0e70*/  @!P0 IMAD.WIDE R8, R9, 0x4, R14 ;  /* 0x0000000409088825 */ /* 0x000fe400078e020e */
[----:B------:R-:W2:Y:S01]  /*0e80*/  @!P0 LDG.E R20, desc[UR8][R20.64] ;  /* 0x0000000814148981 */ /* 0x000ea2000c1e1900 */
[----:B------:R-:W4:Y:S01]  /*0e90*/  @!P2 LDC.64 R14, c[0x0][0x390] ;  /* 0x0000e400ff0eab82 */ /* 0x000f220000000a00 */
[----:B---3--:R-:W-:-:S04]  /*0ea0*/  @!P1 IMAD.WIDE R12, R25, 0x4, R22 ;  /* 0x00000004190c9825 */ /* 0x008fc800078e0216 */
[----:B------:R-:W-:Y:S01]  /*0eb0*/  @!P1 IMAD.WIDE R26, R27, 0x4, R22 ;  /* 0x000000041b1a9825 */ /* 0x000fe200078e0216 */
[----:B------:R-:W2:Y:S02]  /*0ec0*/  @!P0 LDG.E R8, desc[UR8][R8.64] ;  /* 0x0000000808088981 */ /* 0x000ea4000c1e1900 */
[----:B------:R-:W3:Y:S01]  /*0ed0*/  @!P3 LDC.64 R22, c[0x0][0x390] ;  /* 0x0000e400ff16bb82 */ /* 0x000ee20000000a00 */
[C---:B------:R-:W-:Y:S01]  /*0ee0*/  @!P2 IADD3 R25, PT, PT, R7.reuse, 0x802, RZ ;  /* 0x000008020719a810 */ /* 0x040fe20007ffe0ff */
[C---:B------:R-:W-:Y:S01]  /*0ef0*/  @!P3 VIADD R29, R7.reuse, 0xc02 ;  /* 0x00000c02071db836 */ /* 0x040fe20000000000 */
[----:B0-----:R-:W-:Y:S01]  /*0f00*/  @!P2 IADD3 R7, PT, PT, -R7, -0x801, R18 ;  /* 0xfffff7ff0707a810 */ /* 0x001fe20007ffe112 */
[----:B------:R-:W5:Y:S01]  /*0f10*/  @!P1 LDG.E R26, desc[UR8][R26.64] ;  /* 0x000000081a1a9981 */ /* 0x000f62000c1e1900 */
[----:B------:R-:W-:Y:S02]  /*0f20*/  @!P2 IADD3 R18, PT, PT, R4, R25, RZ ;  /* 0x000000190412a210 */ /* 0x000fe40007ffe0ff */
[----:B-1----:R-:W-:Y:S01]  /*0f30*/  @!P3 IADD3 R6, PT, PT, -R6, -0x401, R16 ;  /* 0xfffffbff0606b810 */ /* 0x002fe20007ffe110 */
[----:B------:R3:W5:Y:S01]  /*0f40*/  @!P1 LDG.E R9, desc[UR8][R12.64] ;  /* 0x000000080c099981 */ /* 0x000762000c1e1900 */
[----:B------:R-:W-:Y:S01]  /*0f50*/  @!P3 IADD3 R16, PT, PT, R4, R29, RZ ;  /* 0x0000001d0410b210 */ /* 0x000fe20007ffe0ff */
[----:B------:R-:W-:-:S02]  /*0f60*/  @!P2 IMAD R25, R25, R19, R0 ;  /* 0x000000131919a224 */ /* 0x000fc400078e0200 */
[----:B------:R-:W-:Y:S02]  /*0f70*/  @!P2 IMAD R19, R7, R19, R18 ;  /* 0x000000130713a224 */ /* 0x000fe400078e0212 */
[-C--:B------:R-:W-:Y:S02]  /*0f80*/  @!P3 IMAD R29, R29, R17.reuse, R0 ;  /* 0x000000111d1db224 */ /* 0x080fe400078e0200 */
[----:B------:R-:W-:Y:S02]  /*0f90*/  @!P3 IMAD R17, R6, R17, R16 ;  /* 0x000000110611b224 */ /* 0x000fe400078e0210 */
[----:B----4-:R-:W-:-:S04]  /*0fa0*/  @!P2 IMAD.WIDE R6, R25, 0x4, R14 ;  /* 0x000000041906a825 */ /* 0x010fc800078e020e */
[----:B------:R-:W-:Y:S02]  /*0fb0*/  @!P2 IMAD.WIDE R14, R19, 0x4, R14 ;  /* 0x00000004130ea825 */ /* 0x000fe400078e020e */
[----:B------:R0:W4:Y:S02]  /*0fc0*/  @!P2 LDG.E R6, desc[UR8][R6.64] ;  /* 0x000000080606a981 */ /* 0x000124000c1e1900 */
[--C-:B---3--:R-:W-:Y:S02]  /*0fd0*/  @!P3 IMAD.WIDE R12, R29, 0x4, R22.reuse ;  /* 0x000000041d0cb825 */ /* 0x108fe400078e0216 */
[----:B------:R-:W4:Y:S02]  /*0fe0*/  @!P2 LDG.E R15, desc[UR8][R14.64] ;  /* 0x000000080e0fa981 */ /* 0x000f24000c1e1900 */
[----:B------:R-:W-:Y:S02]  /*0ff0*/  @!P3 IMAD.WIDE R22, R17, 0x4, R22 ;  /* 0x000000041116b825 */ /* 0x000fe400078e0216 */
[----:B------:R-:W3:Y:S04]  /*1000*/  @!P3 LDG.E R12, desc[UR8][R12.64] ;  /* 0x000000080c0cb981 */ /* 0x000ee8000c1e1900 */
[----:B------:R1:W3:Y:S01]  /*1010*/  @!P3 LDG.E R23, desc[UR8][R22.64] ;  /* 0x000000081617b981 */ /* 0x0002e2000c1e1900 */
[----:B------:R-:W-:Y:S01]  /*1020*/  @!P0 IMAD.SHL.U32 R24, R24, 0x4, RZ ;  /* 0x0000000418188824 */ /* 0x000fe200078e00ff */
[----:B------:R-:W-:-:S03]  /*1030*/  @!P1 SHF.L.U32 R11, R11, 0x2, RZ ;  /* 0x000000020b0b9819 */ /* 0x000fc600000006ff */
[----:B------:R-:W1:Y:S01]  /*1040*/  @!P0 LDC R19, c[0x3][R24] ;  /* 0x00c0000018138b82 */ /* 0x000e620000000800 */
[----:B------:R-:W-:Y:S01]  /*1050*/  @!P2 SHF.L.U32 R25, R18, 0x2, RZ ;  /* 0x000000021219a819 */ /* 0x000fe200000006ff */
[----:B------:R-:W-:-:S06]  /*1060*/  @!P3 IMAD.SHL.U32 R27, R16, 0x4, RZ ;  /* 0x00000004101bb824 */ /* 0x000fcc00078e00ff */
[----:B------:R-:W1:Y:S08]  /*1070*/  @!P1 LDC R11, c[0x3][R11] ;  /* 0x00c000000b0b9b82 */ /* 0x000e700000000800 */
[----:B------:R-:W1:Y:S08]  /*1080*/  @!P2 LDC R16, c[0x3][R25] ;  /* 0x00c000001910ab82 */ /* 0x000e700000000800 */
[----:B0-----:R-:W0:Y:S08]  /*1090*/  @!P3 LDC R7, c[0x3][R27] ;  /* 0x00c000001b07bb82 */ /* 0x001e300000000800 */
[----:B------:R-:W0:Y:S08]  /*10a0*/  @!P0 LDC R28, c[0x3][R5] ;  /* 0x00c00000051c8b82 */ /* 0x000e300000000800 */
[----:B------:R-:W2:Y:S08]  /*10b0*/  @!P0 LDC R29, c[0x3][R3] ;  /* 0x00c00000031d8b82 */ /* 0x000eb00000000800 */
[----:B-1----:R-:W1:Y:S08]  /*10c0*/  @!P1 LDC R22, c[0x3][R5] ;  /* 0x00c0000005169b82 */ /* 0x002e700000000800 */
[----:B------:R-:W5:Y:S08]  /*10d0*/  @!P1 LDC R14, c[0x3][R3] ;  /* 0x00c00000030e9b82 */ /* 0x000f700000000800 */
[----:B------:R-:W1:Y:S01]  /*10e0*/  @!P2 LDC R13, c[0x3][R5] ;  /* 0x00c00000050dab82 */ /* 0x000e620000000800 */
[----:B0-----:R-:W-:-:S07]  /*10f0*/  @!P0 IMAD R21, R28, R19, RZ ;  /* 0x000000131c158224 */ /* 0x001fce00078e02ff */
[----:B------:R-:W0:Y:S01]  /*1100*/  @!P2 LDC R18, c[0x3][R3] ;  /* 0x00c000000312ab82 */ /* 0x000e220000000800 */
[----:B------:R-:W-:-:S07]  /*1110*/  HFMA2 R19, -RZ, RZ, 0, 0 ;  /* 0x00000000ff137431 */ /* 0x000fce00000001ff */
[----:B------:R-:W3:Y:S01]  /*1120*/  @!P3 LDC R17, c[0x3][R3] ;  /* 0x00c000000311bb82 */ /* 0x000ee20000000800 */
[----:B-1----:R-:W-:Y:S02]  /*1130*/  @!P1 IMAD R22, R22, R11, RZ ;  /* 0x0000000b16169224 */ /* 0x002fe400078e02ff */
[----:B------:R-:W-:Y:S01]  /*1140*/  @!P2 IMAD R13, R13, R16, RZ ;  /* 0x000000100d0da224 */ /* 0x000fe200078e02ff */
[----:B------:R-:W-:Y:S01]  /*1150*/  UIADD3 UR4, UPT, UPT, UR4, 0x2, URZ ;  /* 0x0000000204047890 */ /* 0x000fe2000fffe0ff */
[----:B--2---:R-:W-:-:S03]  /*1160*/  @!P0 IADD3 R20, PT, PT, R20, R8, RZ ;  /* 0x0000000814148210 */ /* 0x004fc60007ffe0ff */
[----:B------:R-:W1:Y:S02]  /*1170*/  @!P3 LDC R8, c[0x3][R5] ;  /* 0x00c000000508bb82 */ /* 0x000e640000000800 */
[----:B------:R-:W-:Y:S01]  /*1180*/  @!P0 IMAD R19, R29, R21, R20 ;  /* 0x000000151d138224 */ /* 0x000fe200078e0214 */
[----:B-----5:R-:W-:Y:S01]  /*1190*/  @!P1 IADD3 R21, PT, PT, R9, R26, RZ ;  /* 0x0000001a09159210 */ /* 0x020fe20007ffe0ff */
[----:B------:R-:W-:-:S03]  /*11a0*/  IMAD.MOV.U32 R9, RZ, RZ, RZ ;  /* 0x000000ffff097224 */ /* 0x000fc600078e00ff */
[----:B------:R-:W-:Y:S01]  /*11b0*/  VIMNMX R20, PT, PT, R10, R19, !PT ;  /* 0x000000130a147248 */ /* 0x000fe20007fe0100 */
[----:B------:R-:W-:Y:S02]  /*11c0*/  @!P1 IMAD R9, R14, R22, R21 ;  /* 0x000000160e099224 */ /* 0x000fe400078e0215 */
[----:B------:R-:W-:-:S03]  /*11d0*/  IMAD.MOV.U32 R10, RZ, RZ, RZ ;  /* 0x000000ffff0a7224 */ /* 0x000fc600078e00ff */
[----:B------:R-:W-:Y:S01]  /*11e0*/  VIMNMX R9, PT, PT, R20, R9, !PT ;  /* 0x0000000914097248 */ /* 0x000fe20007fe0100 */
[----:B-1----:R-:W-:Y:S01]  /*11f0*/  @!P3 IMAD R7, R8, R7, RZ ;  /* 0x000000070807b224 */ /* 0x002fe200078e02ff */
[----:B----4-:R-:W-:Y:S02]  /*1200*/  @!P2 IADD3 R15, PT, PT, R6, R15, RZ ;  /* 0x0000000f060fa210 */ /* 0x010fe40007ffe0ff */
[----:B------:R-:W-:-:S03]  /*1210*/  MOV R6, RZ ;  /* 0x000000ff00067202 */ /* 0x000fc60000000f00 */
[----:B0-----:R-:W-:Y:S01]  /*1220*/  @!P2 IMAD R6, R18, R13, R15 ;  /* 0x0000000d1206a224 */ /* 0x001fe200078e020f */
[----:B---3--:R-:W-:-:S04]  /*1230*/  @!P3 IADD3 R12, PT, PT, R12, R23, RZ ;  /* 0x000000170c0cb210 */ /* 0x008fc80007ffe0ff */
[----:B------:R-:W-:Y:S01]  /*1240*/  VIMNMX R9, PT, PT, R9, R6, !PT ;  /* 0x0000000609097248 */ /* 0x000fe20007fe0100 */
[----:B------:R-:W-:-:S05]  /*1250*/  @!P3 IMAD R10, R17, R7, R12 ;  /* 0x00000007110ab224 */ /* 0x000fca00078e020c */
[----:B------:R-:W-:-:S07]  /*1260*/  VIMNMX R10, PT, PT, R9, R10, !PT ;  /* 0x0000000a090a7248 */ /* 0x000fce0007fe0100 */
.L_x_3:
[----:B------:R-:W-:Y:S05]  /*1270*/  BRA.U UP1, `(.L_x_0) ;  /* 0x0000000101bc7547 */ /* 0x000fea000b800000 */
[----:B------:R-:W0:Y:S01]  /*1280*/  LDCU UR5, c[0x0][0x384] ;  /* 0x00007080ff0577ac */ /* 0x000e220008000800 */
[----:B------:R-:W-:-:S06]  /*1290*/  USHF.L.U32 UR4, UR4, 0xb, URZ ;  /* 0x0000000b04047899 */ /* 0x000fcc00080006ff */
[----:B---3--:R-:W-:-:S04]  /*12a0*/  LOP3.LUT R21, R2, UR4, RZ, 0xfc, !PT ;  /* 0x0000000402157c12 */ /* 0x008fc8000f8efcff */
[C---:B------:R-:W-:Y:S02]  /*12b0*/  IADD3 R6, PT, PT, R21.reuse, 0x400, RZ ;  /* 0x0000040015067810 */ /* 0x040fe40007ffe0ff */
[----:B0-----:R-:W-:Y:S02]  /*12c0*/  ISETP.GE.AND P0, PT, R21, UR5, PT ;  /* 0x0000000515007c0c */ /* 0x001fe4000bf06270 */
[----:B------:R-:W-:-:S11]  /*12d0*/  ISETP.GE.AND P1, PT, R6, UR5, PT ;  /* 0x0000000506007c0c */ /* 0x000fd6000bf26270 */
[----:B------:R-:W0:Y:S01]  /*12e0*/  @!P0 LDC.64 R14, c[0x0][0x388] ;  /* 0x0000e200ff0e8b82 */ /* 0x000e220000000a00 */
[----:B------:R-:W-:Y:S02]  /*12f0*/  @!P0 LOP3.LUT R17, RZ, R21, RZ, 0x33, !PT ;  /* 0x00000015ff118212 */ /* 0x000fe400078e33ff */
[C---:B------:R-:W-:Y:S02]  /*1300*/  @!P0 IADD3 R11, PT, PT, R21.reuse, 0x2, RZ ;  /* 0x00000002150b8810 */ /* 0x040fe40007ffe0ff */
[----:B------:R-:W-:-:S03]  /*1310*/  @!P1 IADD3 R19, PT, PT, R21, 0x402, RZ ;  /* 0x0000040215139810 */ /* 0x000fc60007ffe0ff */
[----:B------:R-:W1:Y:S08]  /*1320*/  @!P1 LDC.64 R8, c[0x0][0x388] ;  /* 0x0000e200ff089b82 */ /* 0x000e700000000a00 */
[----:B------:R-:W2:Y:S08]  /*1330*/  @!P0 LDC.64 R12, c[0x0][0x390] ;  /* 0x0000e400ff0c8b82 */ /* 0x000eb00000000a00 */
[----:B------:R-:W3:Y:S01]  /*1340*/  @!P1 LDC.64 R6, c[0x0][0x390] ;  /* 0x0000e400ff069b82 */ /* 0x000ee20000000a00 */
[----:B0-----:R-:W-:Y:S01]  /*1350*/  @!P0 IADD3 R17, PT, PT, R17, R14, RZ ;  /* 0x0000000e11118210 */ /* 0x001fe20007ffe0ff */
[C---:B------:R-:W-:Y:S01]  /*1360*/  @!P0 IMAD.IADD R14, R4.reuse, 0x1, R11 ;  /* 0x00000001040e8824 */ /* 0x040fe200078e020b */
[----:B------:R-:W-:Y:S01]  /*1370*/  @!P1 IADD3 R4, PT, PT, R4, R19, RZ ;  /* 0x0000001304049210 */ /* 0x000fe20007ffe0ff */
[----:B------:R-:W-:-:S02]  /*1380*/  @!P0 IMAD R11, R11, R15, R0 ;  /* 0x0000000f0b0b8224 */ /* 0x000fc400078e0200 */
[----:B------:R-:W-:Y:S01]  /*1390*/  @!P0 IMAD R15, R17, R15, R14 ;  /* 0x0000000f110f8224 */ /* 0x000fe200078e020e */
[----:B-1----:R-:W-:Y:S01]  /*13a0*/  @!P1 IADD3 R8, PT, PT, -R21, -0x401, R8 ;  /* 0xfffffbff15089810 */ /* 0x002fe20007ffe108 */
[----:B------:R-:W-:Y:S02]  /*13b0*/  @!P1 IMAD R19, R19, R9, R0 ;  /* 0x0000000913139224 */ /* 0x000fe400078e0200 */
[----:B--2---:R-:W-:-:S04]  /*13c0*/  @!P0 IMAD.WIDE R16, R11, 0x4, R12 ;  /* 0x000000040b108825 */ /* 0x004fc800078e020c */
[----:B------:R-:W-:Y:S02]  /*13d0*/  @!P0 IMAD.WIDE R12, R15, 0x4, R12 ;  /* 0x000000040f0c8825 */ /* 0x000fe400078e020c */
[----:B------:R0:W2:Y:S02]  /*13e0*/  @!P0 LDG.E R16, desc[UR8][R16.64] ;  /* 0x0000000810108981 */ /* 0x0000a4000c1e1900 */
[----:B------:R-:W-:Y:S02]  /*13f0*/  @!P1 IMAD R11, R8, R9, R4 ;  /* 0x00000009080b9224 */ /* 0x000fe400078e0204 */
[--C-:B---3--:R-:W-:Y:S01]  /*1400*/  @!P1 IMAD.WIDE R8, R19, 0x4, R6.reuse ;  /* 0x0000000413089825 */ /* 0x108fe200078e0206 */
[----:B------:R1:W2:Y:S03]  /*1410*/  @!P0 LDG.E R13, desc[UR8][R12.64] ;  /* 0x000000080c0d8981 */ /* 0x0002a6000c1e1900 */
[----:B------:R-:W-:-:S02]  /*1420*/  @!P1 IMAD.WIDE R6, R11, 0x4, R6 ;  /* 0x000000040b069825 */ /* 0x000fc400078e0206 */
[----:B------:R3:W4:Y:S04]  /*1430*/  @!P1 LDG.E R8, desc[UR8][R8.64] ;  /* 0x0000000808089981 */ /* 0x000728000c1e1900 */
[----:B------:R5:W4:Y:S01]  /*1440*/  @!P1 LDG.E R7, desc[UR8][R6.64] ;  /* 0x0000000806079981 */ /* 0x000b22000c1e1900 */
[----:B------:R-:W-:Y:S01]  /*1450*/  @!P0 SHF.L.U32 R14, R14, 0x2, RZ ;  /* 0x000000020e0e8819 */ /* 0x000fe200000006ff */
[----:B------:R-:W-:-:S05]  /*1460*/  @!P1 IMAD.SHL.U32 R11, R4, 0x4, RZ ;  /* 0x00000004040b9824 */ /* 0x000fca00078e00ff */
[----:B------:R-:W5:Y:S08]  /*1470*/  @!P0 LDC R14, c[0x3][R14] ;  /* 0x00c000000e0e8b82 */ /* 0x000f700000000800 */
[----:B------:R-:W5:Y:S08]  /*1480*/  @!P1 LDC R11, c[0x3][R11] ;  /* 0x00c000000b0b9b82 */ /* 0x000f700000000800 */
[----:B------:R-:W5:Y:S08]  /*1490*/  @!P0 LDC R15, c[0x3][R5] ;  /* 0x00c00000050f8b82 */ /* 0x000f700000000800 */
[----:B0-----:R-:W0:Y:S08]  /*14a0*/  @!P0 LDC R17, c[0x3][R3] ;  /* 0x00c0000003118b82 */ /* 0x001e300000000800 */
[----:B-1----:R-:W1:Y:S08]  /*14b0*/  @!P1 LDC R12, c[0x3][R5] ;  /* 0x00c00000050c9b82 */ /* 0x002e700000000800 */
[----:B------:R-:W4:Y:S01]  /*14c0*/  @!P1 LDC R18, c[0x3][R3] ;  /* 0x00c0000003129b82 */ /* 0x000f220000000800 */
[----:B---3--:R-:W-:-:S02]  /*14d0*/  HFMA2 R9, -RZ, RZ, 0, 0 ;  /* 0x00000000ff097431 */ /* 0x008fc400000001ff */
[----:B-----5:R-:W-:Y:S02]  /*14e0*/  @!P0 IMAD R4, R15, R14, RZ ;  /* 0x0000000e0f048224 */ /* 0x020fe400078e02ff */
[----:B-1----:R-:W-:Y:S01]  /*14f0*/  @!P1 IMAD R6, R12, R11, RZ ;  /* 0x0000000b0c069224 */ /* 0x002fe200078e02ff */
[----:B--2---:R-:W-:-:S05]  /*1500*/  @!P0 IADD3 R13, PT, PT, R16, R13, RZ ;  /* 0x0000000d100d8210 */ /* 0x004fca0007ffe0ff */
[----:B0-----:R-:W-:Y:S01]  /*1510*/  @!P0 IMAD R9, R17, R4, R13 ;  /* 0x0000000411098224 */ /* 0x001fe200078e020d */
[----:B----4-:R-:W-:Y:S01]  /*1520*/  @!P1 IADD3 R7, PT, PT, R8, R7, RZ ;  /* 0x0000000708079210 */ /* 0x010fe20007ffe0ff */
[----:B------:R-:W-:-:S03]  /*1530*/  IMAD.MOV.U32 R4, RZ, RZ, RZ ;  /* 0x000000ffff047224 */ /* 0x000fc600078e00ff */
[----:B------:R-:W-:Y:S01]  /*1540*/  VIMNMX R9, PT, PT, R10, R9, !PT ;  /* 0x000000090a097248 */ /* 0x000fe20007fe0100 */
[----:B------:R-:W-:-:S05]  /*1550*/  @!P1 IMAD R4, R18, R6, R7 ;  /* 0x0000000612049224 */ /* 0x000fca00078e0207 */
[----:B------:R-:W-:-:S07]  /*1560*/  VIMNMX R10, PT, PT, R9, R4, !PT ;  /* 0x00000004090a7248 */ /* 0x000fce0007fe0100 */
.L_x_0:
[----:B------:R-:W0:Y:S01]  /*1570*/  S2UR UR5, SR_CgaCtaId ;  /* 0x00000000000579c3 */ /* 0x000e220000008800 */
[----:B------:R-:W-:Y:S01]  /*1580*/  UMOV UR4, 0x400 ;  /* 0x0000040000047882 */ /* 0x000fe20000000000 */
[----:B------:R-:W2:Y:S01]  /*1590*/  LDCU UR6, c[0x0][0x360] ;  /* 0x00006c00ff0677ac */ /* 0x000ea20008000800 */
[----:B---3--:R-:W-:Y:S01]  /*15a0*/  ISETP.NE.AND P1, PT, R2, RZ, PT ;  /* 0x000000ff0200720c */ /* 0x008fe20003f25270 */
[----:B--2---:R-:W-:Y:S02]  /*15b0*/  UISETP.GE.U32.AND UP0, UPT, UR6, 0x2, UPT ;  /* 0x000000020600788c */ /* 0x004fe4000bf06070 */
[----:B0-----:R-:W-:-:S06]  /*15c0*/  ULEA UR4, UR5, UR4, 0x18 ;  /* 0x0000000405047291 */ /* 0x001fcc000f8ec0ff */
[----:B------:R-:W-:-:S05]  /*15d0*/  LEA R3, R2, UR4, 0x2 ;  /* 0x0000000402037c11 */ /* 0x000fca000f8e10ff */
[----:B------:R0:W-:Y:S01]  /*15e0*/  STS [R3], R10 ;  /* 0x0000000a03007388 */ /* 0x0001e20000000800 */
[----:B------:R-:W-:Y:S06]  /*15f0*/  BAR.SYNC.DEFER_BLOCKING 0x0 ;  /* 0x0000000000007b1d */ /* 0x000fec0000010000 */
[----:B------:R-:W-:Y:S05]  /*1600*/  BRA.U !UP0, `(.L_x_4) ;  /* 0x0000000108307547 */ /* 0x000fea000b800000 */
[----:B------:R-:W-:-:S07]  /*1610*/  MOV R4, UR6 ;  /* 0x0000000600047c02 */ /* 0x000fce0008000f00 */
.L_x_5:
[----:B------:R-:W-:-:S04]  /*1620*/  SHF.R.U32.HI R7, RZ, 0x1, R4 ;  /* 0x00000001ff077819 */ /* 0x000fc80000011604 */
[----:B------:R-:W-:-:S13]  /*1630*/  ISETP.GE.U32.AND P0, PT, R2, R7, PT ;  /* 0x000000070200720c */ /* 0x000fda0003f06070 */
[----:B------:R-:W-:Y:S01]  /*1640*/  @!P0 LEA R6, R7, R3, 0x2 ;  /* 0x0000000307068211 */ /* 0x000fe200078e10ff */
[----:B------:R-:W-:Y:S05]  /*1650*/  @!P0 LDS R5, [R3] ;  /* 0x0000000003058984 */ /* 0x000fea0000000800 */
[----:B------:R-:W2:Y:S02]  /*1660*/  @!P0 LDS R6, [R6] ;  /* 0x0000000006068984 */ /* 0x000ea40000000800 */
[----:B--2---:R-:W-:-:S05]  /*1670*/  @!P0 VIMNMX R8, PT, PT, R5, R6, !PT ;  /* 0x0000000605088248 */ /* 0x004fca0007fe0100 */
[----:B------:R2:W-:Y:S01]  /*1680*/  @!P0 STS [R3], R8 ;  /* 0x0000000803008388 */ /* 0x0005e20000000800 */
[----:B------:R-:W-:Y:S01]  /*1690*/  BAR.SYNC.DEFER_BLOCKING 0x0 ;  /* 0x0000000000007b1d */ /* 0x000fe20000010000 */
[----:B------:R-:W-:Y:S02]  /*16a0*/  ISETP.GT.U32.AND P0, PT, R4, 0x3, PT ;  /* 0x000000030400780c */ /* 0x000fe40003f04070 */
[----:B------:R-:W-:-:S11]  /*16b0*/  MOV R4, R7 ;  /* 0x0000000700047202 */ /* 0x000fd60000000f00 */
[----:B--2---:R-:W-:Y:S05]  /*16c0*/  @P0 BRA `(.L_x_5) ;  /* 0xfffffffc00d40947 */ /* 0x004fea000383ffff */
.L_x_4:
[----:B------:R-:W-:Y:S05]  /*16d0*/  @P1 EXIT ;  /* 0x000000000000194d */ /* 0x000fea0003800000 */
[----:B------:R-:W2:Y:S01]  /*16e0*/  S2UR UR5, SR_CgaCtaId ;  /* 0x00000000000579c3 */ /* 0x000ea20000008800 */
[----:B------:R-:W-:-:S07]  /*16f0*/  UMOV UR4, 0x400 ;  /* 0x0000040000047882 */ /* 0x000fce0000000000 */
[----:B------:R-:W1:Y:S08]  /*1700*/  LDC.64 R6, c[0x0][0x388] ;  /* 0x0000e200ff067b82 */ /* 0x000e700000000a00 */
[----:B0-----:R-:W0:Y:S01]  /*1710*/  LDC.64 R2, c[0x0][0x390] ;  /* 0x0000e400ff027b82 */ /* 0x001e220000000a00 */
[----:B--2---:R-:W-:Y:S01]  /*1720*/  ULEA UR4, UR5, UR4, 0x18 ;  /* 0x0000000405047291 */ /* 0x004fe2000f8ec0ff */
[----:B-1----:R-:W-:-:S08]  /*1730*/  IMAD R7, R6, R7, R0 ;  /* 0x0000000706077224 */ /* 0x002fd000078e0200 */
[----:B------:R-:W1:Y:S01]  /*1740*/  LDS R5, [UR4] ;  /* 0x00000004ff057984 */ /* 0x000e620008000800 */
[----:B0-----:R-:W-:-:S05]  /*1750*/  IMAD.WIDE R2, R7, 0x4, R2 ;  /* 0x0000000407027825 */ /* 0x001fca00078e0202 */
[----:B-1----:R-:W-:Y:S01]  /*1760*/  STG.E desc[UR8][R2.64], R5 ;  /* 0x0000000502007986 */ /* 0x002fe2000c101908 */
[----:B------:R-:W-:Y:S05]  /*1770*/  EXIT ;  /* 0x000000000000794d */ /* 0x000fea0003800000 */
.L_x_6:
[----:B------:R-:W-:-:S00]  /*1780*/  BRA `(.L_x_6) ;  /* 0xfffffffc00fc7947 */ /* 0x000fc0000383ffff */
[----:B------:R-:W-:-:S00]  /*1790*/  NOP ;  /* 0x0000000000007918 */ /* 0x000fc00000000000 */
        /* <DEDUP_REMOVED lines=14> */
.L_x_7:


//--------------------- .nv.shared._Z10max_reduceiiiiPi --------------------------
	.section	.nv.shared._Z10max_reduceiiiiPi,"aw",@nobits
	.sectionflags	@""
	.align	16
	.zero		1024


//--------------------- .nv.shared.reserved.0     --------------------------
	.section	.nv.shared.reserved.0,"aw",@nobits
	.weak		__nv_reservedSMEM_offset_0_alias
	.size		__nv_reservedSMEM_offset_0_alias, 0, 64
	.other		__nv_reservedSMEM_offset_0_alias,@"STO_CUDA_RESERVED_SHARED STV_DEFAULT"
__nv_reservedSMEM_offset_0_alias:
	.zero		0
	.zero		64


//--------------------- .nv.constant0._Z10max_reduceiiiiPi --------------------------
	.section	.nv.constant0._Z10max_reduceiiiiPi,"a",@progbits
	.sectionflags	@""
	.align	4
.nv.constant0._Z10max_reduceiiiiPi:
	.zero		920


//--------------------- SYMBOLS --------------------------

	.type		.nv.reservedSmem.offset0,@object
	.size		.nv.reservedSmem.offset0,0x4
	.type		.nv.reservedSmem.cap,@object
	.size		.nv.reservedSmem.cap,0x4
